	.headerflags	@"EF_CUDA_TEXMODE_UNIFIED EF_CUDA_64BIT_ADDRESS EF_CUDA_SM80 EF_CUDA_VIRTUAL_SM(EF_CUDA_SM80)"
	.elftype	@"ET_EXEC"


//--------------------- .nv.info                  --------------------------
	.section	.nv.info,"",@"SHT_CUDA_INFO"
	.align	4


	//----- nvinfo : EIATTR_REGCOUNT
	.align		4
        /*0000*/ 	.byte	0x04, 0x2f
        /*0002*/ 	.short	(.L_1 - .L_0)
	.align		4
.L_0:
        /*0004*/ 	.word	index@(candidate0)
        /*0008*/ 	.word	0x000000fc


	//----- nvinfo : EIATTR_MAX_STACK_SIZE
	.align		4
.L_1:
        /*000c*/ 	.byte	0x04, 0x23
        /*000e*/ 	.short	(.L_3 - .L_2)
	.align		4
.L_2:
        /*0010*/ 	.word	index@(candidate0)
        /*0014*/ 	.word	0x00000000


	//----- nvinfo : EIATTR_MIN_STACK_SIZE
	.align		4
.L_3:
        /*0018*/ 	.byte	0x04, 0x12
        /*001a*/ 	.short	(.L_5 - .L_4)
	.align		4
.L_4:
        /*001c*/ 	.word	index@(candidate0)
        /*0020*/ 	.word	0x00000000


	//----- nvinfo : EIATTR_FRAME_SIZE
	.align		4
.L_5:
        /*0024*/ 	.byte	0x04, 0x11
        /*0026*/ 	.short	(.L_7 - .L_6)
	.align		4
.L_6:
        /*0028*/ 	.word	index@(candidate0)
        /*002c*/ 	.word	0x00000000
.L_7:


//--------------------- .nv.info.candidate0       --------------------------
	.section	.nv.info.candidate0,"",@"SHT_CUDA_INFO"
	.align	4


	//----- nvinfo : EIATTR_CUDA_API_VERSION
	.align		4
        /*0000*/ 	.byte	0x04, 0x37
        /*0002*/ 	.short	(.L_9 - .L_8)
.L_8:
        /*0004*/ 	.word	0x00000075


	//----- nvinfo : EIATTR_SW2861232_WAR
	.align		4
.L_9:
        /*0008*/ 	.byte	0x01, 0x35
	.zero		2


	//----- nvinfo : EIATTR_PARAM_CBANK
	.align		4
        /*000c*/ 	.byte	0x04, 0x0a
        /*000e*/ 	.short	(.L_11 - .L_10)
	.align		4
.L_10:
        /*0010*/ 	.word	index@(.nv.constant0.candidate0)
        /*0014*/ 	.short	0x0160
        /*0016*/ 	.short	0x0020


	//----- nvinfo : EIATTR_CBANK_PARAM_SIZE
	.align		4
.L_11:
        /*0018*/ 	.byte	0x03, 0x19
        /*001a*/ 	.short	0x0020


	//----- nvinfo : EIATTR_KPARAM_INFO
	.align		4
        /*001c*/ 	.byte	0x04, 0x17
        /*001e*/ 	.short	(.L_13 - .L_12)
.L_12:
        /*0020*/ 	.word	0x00000000
        /*0024*/ 	.short	0x0003
        /*0026*/ 	.short	0x0018
        /*0028*/ 	.byte	0x00, 0xf0, 0x21, 0x00


	//----- nvinfo : EIATTR_KPARAM_INFO
	.align		4
.L_13:
        /*002c*/ 	.byte	0x04, 0x17
        /*002e*/ 	.short	(.L_15 - .L_14)
.L_14:
        /*0030*/ 	.word	0x00000000
        /*0034*/ 	.short	0x0002
        /*0036*/ 	.short	0x0010
        /*0038*/ 	.byte	0x00, 0xf0, 0x21, 0x00


	//----- nvinfo : EIATTR_KPARAM_INFO
	.align		4
.L_15:
        /*003c*/ 	.byte	0x04, 0x17
        /*003e*/ 	.short	(.L_17 - .L_16)
.L_16:
        /*0040*/ 	.word	0x00000000
        /*0044*/ 	.short	0x0001
        /*0046*/ 	.short	0x0008
        /*0048*/ 	.byte	0x00, 0xf0, 0x21, 0x00


	//----- nvinfo : EIATTR_KPARAM_INFO
	.align		4
.L_17:
        /*004c*/ 	.byte	0x04, 0x17
        /*004e*/ 	.short	(.L_19 - .L_18)
.L_18:
        /*0050*/ 	.word	0x00000000
        /*0054*/ 	.short	0x0000
        /*0056*/ 	.short	0x0000
        /*0058*/ 	.byte	0x00, 0xf0, 0x21, 0x00


	//----- nvinfo : EIATTR_MAXREG_COUNT
	.align		4
.L_19:
        /*005c*/ 	.byte	0x03, 0x1b
        /*005e*/ 	.short	0x00ff


	//----- nvinfo : EIATTR_EXIT_INSTR_OFFSETS
	.align		4
        /*0060*/ 	.byte	0x04, 0x1c
        /*0062*/ 	.short	(.L_21 - .L_20)


	//   ....[0]....
.L_20:
        /*0064*/ 	.word	0x00006f50


	//----- nvinfo : EIATTR_MAX_THREADS
	.align		4
.L_21:
        /*0068*/ 	.byte	0x04, 0x05
        /*006a*/ 	.short	(.L_23 - .L_22)
.L_22:
        /*006c*/ 	.word	0x0000000a
        /*0070*/ 	.word	0x00000001
        /*0074*/ 	.word	0x00000001
.L_23:


//--------------------- .nv.rel.action            --------------------------
	.section	.nv.rel.action,"",@"SHT_CUDA_RELOCINFO"
	.align	8
	.sectionentsize	8
        /*0000*/ 	.byte	0x4b, 0x00, 0x00, 0x00, 0x00, 0x00, 0x00, 0x00, 0x00, 0x02, 0x02, 0x08, 0x10, 0x0a, 0x2f, 0x22
        /* <DEDUP_REMOVED lines=13> */


//--------------------- .nv.constant0.candidate0  --------------------------
	.section	.nv.constant0.candidate0,"a",@progbits
	.align	4
.nv.constant0.candidate0:
	.zero		384


//--------------------- .text.candidate0          --------------------------
	.section	.text.candidate0,"ax",@progbits
	.sectionflags	@"SHF_BARRIERS=1"
	.sectioninfo	@"SHI_REGISTERS=252"
	.align	128
        .global         candidate0
        .type           candidate0,@function
        .size           candidate0,(.L_x_3 - candidate0)
        .other          candidate0,@"STO_CUDA_ENTRY STV_DEFAULT"
candidate0:
.text.candidate0:
[----:B------:R-:W-:-:S02]  /*0000*/  MOV R1, c[0x0][0x28] ;  /* 0x00000a0000017a02 */ /* 0x000fc40000000f00 */
[----:B------:R-:W0:Y:S01]  /*0010*/  S2R R31, SR_CTAID.X ;  /* 0x00000000001f7919 */ /* 0x000e220000002500 */
[----:B------:R-:W-:Y:S01]  /*0020*/  HFMA2.MMA R249, -RZ, RZ, 0, 0 ;  /* 0x00000000fff97435 */ /* 0x000fe200000001ff */
[----:B------:R-:W-:Y:S02]  /*0030*/  ULDC.64 UR4, c[0x0][0x118] ;  /* 0x0000460000047ab9 */ /* 0x000fe40000000a00 */
[----:B------:R-:W1:Y:S01]  /*0040*/  S2R R0, SR_TID.X ;  /* 0x0000000000007919 */ /* 0x000e620000002100 */
[----:B0-----:R-:W-:Y:S01]  /*0050*/  IMAD R31, R31, 0x5000, RZ ;  /* 0x000050001f1f7824 */ /* 0x001fe200078e02ff */
[----:B-1----:R-:W-:-:S04]  /*0060*/  SHF.L.U32 R29, R0, 0x4, RZ ;  /* 0x00000004001d7819 */ /* 0x002fc800000006ff */
[----:B------:R-:W-:Y:S02]  /*0070*/  LEA R248, R0, R31, 0x2 ;  /* 0x0000001f00f87211 */ /* 0x000fe400078e10ff */
[C---:B------:R-:W-:Y:S02]  /*0080*/  IADD3 R2, R29.reuse, 0x820, RZ ;  /* 0x000008201d027810 */ /* 0x040fe40007ffe0ff */
[C---:B------:R-:W-:Y:S02]  /*0090*/  IADD3 R4, R29.reuse, 0x3020, RZ ;  /* 0x000030201d047810 */ /* 0x040fe40007ffe0ff */
[C---:B------:R-:W-:Y:S02]  /*00a0*/  IADD3 R3, R29.reuse, 0x8c0, RZ ;  /* 0x000008c01d037810 */ /* 0x040fe40007ffe0ff */
[----:B------:R-:W-:Y:S02]  /*00b0*/  IADD3 R5, R29, 0x30c0, RZ ;  /* 0x000030c01d057810 */ /* 0x000fe40007ffe0ff */
[----:B------:R-:W-:-:S02]  /*00c0*/  LOP3.LUT R2, R2, 0xfffff800, RZ, 0xc0, !PT ;  /* 0xfffff80002027812 */ /* 0x000fc400078ec0ff */
[----:B------:R-:W-:Y:S02]  /*00d0*/  IADD3 R183, R248, 0x8, RZ ;  /* 0x00000008f8b77810 */ /* 0x000fe40007ffe0ff */
[----:B------:R-:W-:Y:S02]  /*00e0*/  LOP3.LUT R4, R4, 0xfffff800, RZ, 0xc0, !PT ;  /* 0xfffff80004047812 */ /* 0x000fe400078ec0ff */
[----:B------:R-:W-:Y:S02]  /*00f0*/  LOP3.LUT R3, R3, 0xfffff800, RZ, 0xc0, !PT ;  /* 0xfffff80003037812 */ /* 0x000fe400078ec0ff */
[----:B------:R-:W-:Y:S02]  /*0100*/  IADD3 R182, R248, 0x30, RZ ;  /* 0x00000030f8b67810 */ /* 0x000fe40007ffe0ff */
[----:B------:R-:W-:Y:S02]  /*0110*/  LOP3.LUT R5, R5, 0xfffff800, RZ, 0xc0, !PT ;  /* 0xfffff80005057812 */ /* 0x000fe400078ec0ff */
[----:B------:R-:W-:-:S02]  /*0120*/  IADD3 R246, R2, R183, RZ ;  /* 0x000000b702f67210 */ /* 0x000fc40007ffe0ff */
[----:B------:R-:W-:Y:S02]  /*0130*/  IADD3 R183, R183, R4, RZ ;  /* 0x00000004b7b77210 */ /* 0x000fe40007ffe0ff */
[----:B------:R-:W-:Y:S02]  /*0140*/  IADD3 R2, R29, 0x960, RZ ;  /* 0x000009601d027810 */ /* 0x000fe40007ffe0ff */
[----:B------:R-:W-:Y:S02]  /*0150*/  IADD3 R245, R3, R182, RZ ;  /* 0x000000b603f57210 */ /* 0x000fe40007ffe0ff */
[C---:B------:R-:W-:Y:S02]  /*0160*/  IADD3 R4, R29.reuse, 0x3160, RZ ;  /* 0x000031601d047810 */ /* 0x040fe40007ffe0ff */
[----:B------:R-:W-:Y:S02]  /*0170*/  IADD3 R182, R182, R5, RZ ;  /* 0x00000005b6b67210 */ /* 0x000fe40007ffe0ff */
[----:B------:R-:W-:-:S02]  /*0180*/  IADD3 R3, R29, 0xa00, RZ ;  /* 0x00000a001d037810 */ /* 0x000fc40007ffe0ff */
[----:B------:R-:W-:Y:S02]  /*0190*/  IADD3 R5, R29, 0x3200, RZ ;  /* 0x000032001d057810 */ /* 0x000fe40007ffe0ff */
[----:B------:R-:W-:Y:S02]  /*01a0*/  LOP3.LUT R2, R2, 0xfffff800, RZ, 0xc0, !PT ;  /* 0xfffff80002027812 */ /* 0x000fe400078ec0ff */
[----:B------:R-:W-:Y:S02]  /*01b0*/  IADD3 R181, R248, 0x58, RZ ;  /* 0x00000058f8b57810 */ /* 0x000fe40007ffe0ff */
[----:B------:R-:W-:Y:S02]  /*01c0*/  LOP3.LUT R4, R4, 0xfffff800, RZ, 0xc0, !PT ;  /* 0xfffff80004047812 */ /* 0x000fe400078ec0ff */
[----:B------:R-:W-:Y:S02]  /*01d0*/  LOP3.LUT R3, R3, 0xfffff800, RZ, 0xc0, !PT ;  /* 0xfffff80003037812 */ /* 0x000fe400078ec0ff */
[----:B------:R-:W-:-:S02]  /*01e0*/  IADD3 R180, R248, 0x80, RZ ;  /* 0x00000080f8b47810 */ /* 0x000fc40007ffe0ff */
[----:B------:R-:W-:Y:S02]  /*01f0*/  LOP3.LUT R5, R5, 0xfffff800, RZ, 0xc0, !PT ;  /* 0xfffff80005057812 */ /* 0x000fe400078ec0ff */
[----:B------:R-:W-:Y:S02]  /*0200*/  IADD3 R244, R2, R181, RZ ;  /* 0x000000b502f47210 */ /* 0x000fe40007ffe0ff */
[----:B------:R-:W-:Y:S02]  /*0210*/  IADD3 R181, R181, R4, RZ ;  /* 0x00000004b5b57210 */ /* 0x000fe40007ffe0ff */
[----:B------:R-:W-:Y:S02]  /*0220*/  IADD3 R2, R29, 0xaa0, RZ ;  /* 0x00000aa01d027810 */ /* 0x000fe40007ffe0ff */
[----:B------:R-:W-:Y:S02]  /*0230*/  IADD3 R243, R3, R180, RZ ;  /* 0x000000b403f37210 */ /* 0x000fe40007ffe0ff */
[----:B------:R-:W-:-:S02]  /*0240*/  IADD3 R4, R29, 0x32a0, RZ ;  /* 0x000032a01d047810 */ /* 0x000fc40007ffe0ff */
[----:B------:R-:W-:Y:S02]  /*0250*/  IADD3 R180, R180, R5, RZ ;  /* 0x00000005b4b47210 */ /* 0x000fe40007ffe0ff */
[C---:B------:R-:W-:Y:S02]  /*0260*/  IADD3 R3, R29.reuse, 0xb40, RZ ;  /* 0x00000b401d037810 */ /* 0x040fe40007ffe0ff */
[----:B------:R-:W-:Y:S02]  /*0270*/  IADD3 R5, R29, 0x3340, RZ ;  /* 0x000033401d057810 */ /* 0x000fe40007ffe0ff */
[----:B------:R-:W-:Y:S02]  /*0280*/  LOP3.LUT R2, R2, 0xfffff800, RZ, 0xc0, !PT ;  /* 0xfffff80002027812 */ /* 0x000fe400078ec0ff */
[----:B------:R-:W-:Y:S02]  /*0290*/  IADD3 R179, R248, 0xa8, RZ ;  /* 0x000000a8f8b37810 */ /* 0x000fe40007ffe0ff */
[----:B------:R-:W-:-:S02]  /*02a0*/  LOP3.LUT R4, R4, 0xfffff800, RZ, 0xc0, !PT ;  /* 0xfffff80004047812 */ /* 0x000fc400078ec0ff */
[----:B------:R-:W-:Y:S02]  /*02b0*/  LOP3.LUT R3, R3, 0xfffff800, RZ, 0xc0, !PT ;  /* 0xfffff80003037812 */ /* 0x000fe400078ec0ff */
[----:B------:R-:W-:Y:S02]  /*02c0*/  IADD3 R178, R248, 0xd0, RZ ;  /* 0x000000d0f8b27810 */ /* 0x000fe40007ffe0ff */
[----:B------:R-:W-:Y:S02]  /*02d0*/  LOP3.LUT R5, R5, 0xfffff800, RZ, 0xc0, !PT ;  /* 0xfffff80005057812 */ /* 0x000fe400078ec0ff */
[----:B------:R-:W-:Y:S02]  /*02e0*/  IADD3 R242, R2, R179, RZ ;  /* 0x000000b302f27210 */ /* 0x000fe40007ffe0ff */
[----:B------:R-:W-:Y:S02]  /*02f0*/  IADD3 R179, R179, R4, RZ ;  /* 0x00000004b3b37210 */ /* 0x000fe40007ffe0ff */
[----:B------:R-:W-:-:S02]  /*0300*/  IADD3 R2, R29, 0xbe0, RZ ;  /* 0x00000be01d027810 */ /* 0x000fc40007ffe0ff */
[----:B------:R-:W-:Y:S02]  /*0310*/  IADD3 R241, R3, R178, RZ ;  /* 0x000000b203f17210 */ /* 0x000fe40007ffe0ff */
[C---:B------:R-:W-:Y:S02]  /*0320*/  IADD3 R4, R29.reuse, 0x33e0, RZ ;  /* 0x000033e01d047810 */ /* 0x040fe40007ffe0ff */
[----:B------:R-:W-:Y:S02]  /*0330*/  IADD3 R178, R178, R5, RZ ;  /* 0x00000005b2b27210 */ /* 0x000fe40007ffe0ff */
        /* <DEDUP_REMOVED lines=33> */
[----:B------:R-:W-:Y:S02]  /*0550*/  SHF.L.U32 R28, R0, 0x2, RZ ;  /* 0x00000002001c7819 */ /* 0x000fe400000006ff */
[----:B------:R-:W-:Y:S02]  /*0560*/  LOP3.LUT R3, R3, 0xfffff800, RZ, 0xc0, !PT ;  /* 0xfffff80003037812 */ /* 0x000fe400078ec0ff */
[----:B------:R-:W-:Y:S02]  /*0570*/  IADD3 R172, R248, 0x1c0, RZ ;  /* 0x000001c0f8ac7810 */ /* 0x000fe40007ffe0ff */
[----:B------:R-:W-:Y:S02]  /*0580*/  LOP3.LUT R5, R5, 0xfffff800, RZ, 0xc0, !PT ;  /* 0xfffff80005057812 */ /* 0x000fe400078ec0ff */
[----:B------:R-:W-:Y:S02]  /*0590*/  IADD3 R236, R2, R173, RZ ;  /* 0x000000ad02ec7210 */ /* 0x000fe40007ffe0ff */
[----:B------:R-:W-:-:S02]  /*05a0*/  IADD3 R173, R173, R4, RZ ;  /* 0x00000004adad7210 */ /* 0x000fc40007ffe0ff */
[----:B------:R-:W-:Y:S02]  /*05b0*/  IADD3 R235, R3, R172, RZ ;  /* 0x000000ac03eb7210 */ /* 0x000fe40007ffe0ff */
[----:B------:R-:W-:Y:S02]  /*05c0*/  IADD3 R4, R28, 0x1e8, RZ ;  /* 0x000001e81c047810 */ /* 0x000fe40007ffe0ff */
[C---:B------:R-:W-:Y:S02]  /*05d0*/  IADD3 R2, R29.reuse, 0xfa0, RZ ;  /* 0x00000fa01d027810 */ /* 0x040fe40007ffe0ff */
[----:B------:R-:W-:Y:S02]  /*05e0*/  IADD3 R172, R172, R5, RZ ;  /* 0x00000005acac7210 */ /* 0x000fe40007ffe0ff */
[C---:B------:R-:W-:Y:S02]  /*05f0*/  IADD3 R5, R29.reuse, 0x37a0, RZ ;  /* 0x000037a01d057810 */ /* 0x040fe40007ffe0ff */
[----:B------:R-:W-:-:S02]  /*0600*/  IADD3 R3, R29, 0x1040, RZ ;  /* 0x000010401d037810 */ /* 0x000fc40007ffe0ff */
[----:B------:R-:W-:Y:S02]  /*0610*/  IADD3 R6, R29, 0x3840, RZ ;  /* 0x000038401d067810 */ /* 0x000fe40007ffe0ff */
[----:B------:R-:W-:Y:S02]  /*0620*/  LOP3.LUT R171, R31, 0x1fc, R4, 0xf8, !PT ;  /* 0x000001fc1fab7812 */ /* 0x000fe400078ef804 */
[----:B------:R-:W-:Y:S02]  /*0630*/  LOP3.LUT R2, R2, 0xfffff800, RZ, 0xc0, !PT ;  /* 0xfffff80002027812 */ /* 0x000fe400078ec0ff */
[----:B------:R-:W-:Y:S02]  /*0640*/  LOP3.LUT R4, R5, 0xfffff800, RZ, 0xc0, !PT ;  /* 0xfffff80005047812 */ /* 0x000fe400078ec0ff */
[----:B------:R-:W-:Y:S02]  /*0650*/  LOP3.LUT R3, R3, 0xfffff800, RZ, 0xc0, !PT ;  /* 0xfffff80003037812 */ /* 0x000fe400078ec0ff */
[----:B------:R-:W-:-:S02]  /*0660*/  IADD3 R170, R248, 0x10, RZ ;  /* 0x00000010f8aa7810 */ /* 0x000fc40007ffe0ff */
[----:B------:R-:W-:Y:S02]  /*0670*/  LOP3.LUT R5, R6, 0xfffff800, RZ, 0xc0, !PT ;  /* 0xfffff80006057812 */ /* 0x000fe400078ec0ff */
[----:B------:R-:W-:Y:S02]  /*0680*/  IADD3 R234, R2, R171, RZ ;  /* 0x000000ab02ea7210 */ /* 0x000fe40007ffe0ff */
[----:B------:R-:W-:Y:S02]  /*0690*/  IADD3 R2, R29, 0x10e0, RZ ;  /* 0x000010e01d027810 */ /* 0x000fe40007ffe0ff */
[----:B------:R-:W-:Y:S02]  /*06a0*/  IADD3 R171, R171, R4, RZ ;  /* 0x00000004abab7210 */ /* 0x000fe40007ffe0ff */
        /* <DEDUP_REMOVED lines=12> */
[----:B------:R-:W-:Y:S02]  /*0770*/  IADD3 R2, R29, 0x1220, RZ ;  /* 0x000012201d027810 */ /* 0x000fe40007ffe0ff */
[----:B------:R-:W-:-:S02]  /*0780*/  IADD3 R169, R169, R4, RZ ;  /* 0x00000004a9a97210 */ /* 0x000fc40007ffe0ff */
        /* <DEDUP_REMOVED lines=12> */
[----:B------:R-:W-:Y:S02]  /*0850*/  IADD3 R2, R29, 0x1360, RZ ;  /* 0x000013601d027810 */ /* 0x000fe40007ffe0ff */
[----:B------:R-:W-:Y:S02]  /*0860*/  IADD3 R167, R167, R4, RZ ;  /* 0x00000004a7a77210 */ /* 0x000fe40007ffe0ff */
        /* <DEDUP_REMOVED lines=41> */
[----:B------:R-:W-:Y:S02]  /*0b00*/  IADD3 R2, R29, 0x1720, RZ ;  /* 0x000017201d027810 */ /* 0x000fe40007ffe0ff */
[----:B------:R-:W-:Y:S02]  /*0b10*/  IADD3 R161, R161, R4, RZ ;  /* 0x00000004a1a17210 */ /* 0x000fe40007ffe0ff */
[----:B------:R-:W-:Y:S02]  /*0b20*/  IADD3 R7, R29, 0x3f20, RZ ;  /* 0x00003f201d077810 */ /* 0x000fe40007ffe0ff */
[----:B------:R-:W-:Y:S02]  /*0b30*/  IADD3 R223, R3, R160, RZ ;  /* 0x000000a003df7210 */ /* 0x000fe40007ffe0ff */
[----:B------:R-:W-:-:S02]  /*0b40*/  IADD3 R4, R29, 0x17c0, RZ ;  /* 0x000017c01d047810 */ /* 0x000fc40007ffe0ff */
[----:B------:R-:W-:Y:S02]  /*0b50*/  IADD3 R8, R29, 0x3fc0, RZ ;  /* 0x00003fc01d087810 */ /* 0x000fe40007ffe0ff */
[----:B------:R-:W-:Y:S02]  /*0b60*/  IADD3 R160, R160, R5, RZ ;  /* 0x00000005a0a07210 */ /* 0x000fe40007ffe0ff */
[----:B------:R-:W-:Y:S02]  /*0b70*/  LOP3.LUT R5, R31, 0x1fc, R6, 0xf8, !PT ;  /* 0x000001fc1f057812 */ /* 0x000fe400078ef806 */
[----:B------:R-:W-:Y:S02]  /*0b80*/  LOP3.LUT R2, R2, 0xfffff800, RZ, 0xc0, !PT ;  /* 0xfffff80002027812 */ /* 0x000fe400078ec0ff */
[----:B------:R-:W-:Y:S02]  /*0b90*/  IADD3 R3, R248, 0x1c8, RZ ;  /* 0x000001c8f8037810 */ /* 0x000fe40007ffe0ff */
[----:B------:R-:W-:-:S02]  /*0ba0*/  LOP3.LUT R6, R7, 0xfffff800, RZ, 0xc0, !PT ;  /* 0xfffff80007067812 */ /* 0x000fc400078ec0ff */
[----:B------:R-:W-:Y:S02]  /*0bb0*/  LOP3.LUT R4, R4, 0xfffff800, RZ, 0xc0, !PT ;  /* 0xfffff80004047812 */ /* 0x000fe400078ec0ff */
[----:B------:R-:W-:Y:S02]  /*0bc0*/  LOP3.LUT R8, R8, 0xfffff800, RZ, 0xc0, !PT ;  /* 0xfffff80008087812 */ /* 0x000fe400078ec0ff */
[----:B------:R-:W-:Y:S02]  /*0bd0*/  IADD3 R222, R2, R3, RZ ;  /* 0x0000000302de7210 */ /* 0x000fe40007ffe0ff */
[----:B------:R-:W-:Y:S02]  /*0be0*/  IADD3 R2, R3, R6, RZ ;  /* 0x0000000603027210 */ /* 0x000fe40007ffe0ff */
[----:B------:R-:W-:Y:S02]  /*0bf0*/  IADD3 R221, R4, R5, RZ ;  /* 0x0000000504dd7210 */ /* 0x000fe40007ffe0ff */
[----:B------:R-:W-:-:S02]  /*0c00*/  IADD3 R3, R5, R8, RZ ;  /* 0x0000000805037210 */ /* 0x000fc40007ffe0ff */
[C---:B------:R-:W-:Y:S02]  /*0c10*/  IADD3 R5, R29.reuse, 0x4060, RZ ;  /* 0x000040601d057810 */ /* 0x040fe40007ffe0ff */
[C---:B------:R-:W-:Y:S02]  /*0c20*/  IADD3 R4, R29.reuse, 0x1860, RZ ;  /* 0x000018601d047810 */ /* 0x040fe40007ffe0ff */
[C---:B------:R-:W-:Y:S02]  /*0c30*/  IADD3 R6, R29.reuse, 0x1900, RZ ;  /* 0x000019001d067810 */ /* 0x040fe40007ffe0ff */
[----:B------:R-:W-:Y:S02]  /*0c40*/  IADD3 R9, R29, 0x4100, RZ ;  /* 0x000041001d097810 */ /* 0x000fe40007ffe0ff */
[----:B------:R-:W-:Y:S02]  /*0c50*/  LOP3.LUT R8, R5, 0xfffff800, RZ, 0xc0, !PT ;  /* 0xfffff80005087812 */ /* 0x000fe400078ec0ff */
[----:B------:R-:W-:-:S02]  /*0c60*/  LOP3.LUT R4, R4, 0xfffff800, RZ, 0xc0, !PT ;  /* 0xfffff80004047812 */ /* 0x000fc400078ec0ff */
[----:B------:R-:W-:Y:S02]  /*0c70*/  IADD3 R5, R248, 0x18, RZ ;  /* 0x00000018f8057810 */ /* 0x000fe40007ffe0ff */
[----:B------:R-:W-:Y:S02]  /*0c80*/  LOP3.LUT R6, R6, 0xfffff800, RZ, 0xc0, !PT ;  /* 0xfffff80006067812 */ /* 0x000fe400078ec0ff */
[----:B------:R-:W-:Y:S02]  /*0c90*/  IADD3 R7, R248, 0x40, RZ ;  /* 0x00000040f8077810 */ /* 0x000fe40007ffe0ff */
[----:B------:R-:W-:Y:S02]  /*0ca0*/  LOP3.LUT R10, R9, 0xfffff800, RZ, 0xc0, !PT ;  /* 0xfffff800090a7812 */ /* 0x000fe400078ec0ff */
[----:B------:R-:W-:Y:S02]  /*0cb0*/  IADD3 R220, R4, R5, RZ ;  /* 0x0000000504dc7210 */ /* 0x000fe40007ffe0ff */
[----:B------:R-:W-:-:S02]  /*0cc0*/  IADD3 R4, R5, R8, RZ ;  /* 0x0000000805047210 */ /* 0x000fc40007ffe0ff */
[----:B------:R-:W-:Y:S02]  /*0cd0*/  IADD3 R219, R6, R7, RZ ;  /* 0x0000000706db7210 */ /* 0x000fe40007ffe0ff */
[----:B------:R-:W-:Y:S02]  /*0ce0*/  IADD3 R5, R7, R10, RZ ;  /* 0x0000000a07057210 */ /* 0x000fe40007ffe0ff */
[C---:B------:R-:W-:Y:S02]  /*0cf0*/  IADD3 R7, R29.reuse, 0x41a0, RZ ;  /* 0x000041a01d077810 */ /* 0x040fe40007ffe0ff */
[C---:B------:R-:W-:Y:S02]  /*0d00*/  IADD3 R6, R29.reuse, 0x19a0, RZ ;  /* 0x000019a01d067810 */ /* 0x040fe40007ffe0ff */
[C---:B------:R-:W-:Y:S02]  /*0d10*/  IADD3 R8, R29.reuse, 0x1a40, RZ ;  /* 0x00001a401d087810 */ /* 0x040fe40007ffe0ff */
[----:B------:R-:W-:-:S02]  /*0d20*/  IADD3 R11, R29, 0x4240, RZ ;  /* 0x000042401d0b7810 */ /* 0x000fc40007ffe0ff */
[----:B------:R-:W-:Y:S02]  /*0d30*/  LOP3.LUT R10, R7, 0xfffff800, RZ, 0xc0, !PT ;  /* 0xfffff800070a7812 */ /* 0x000fe400078ec0ff */
[----:B------:R-:W-:Y:S02]  /*0d40*/  LOP3.LUT R6, R6, 0xfffff800, RZ, 0xc0, !PT ;  /* 0xfffff80006067812 */ /* 0x000fe400078ec0ff */
[----:B------:R-:W-:Y:S02]  /*0d50*/  IADD3 R7, R248, 0x68, RZ ;  /* 0x00000068f8077810 */ /* 0x000fe40007ffe0ff */
[----:B------:R-:W-:Y:S02]  /*0d60*/  LOP3.LUT R8, R8, 0xfffff800, RZ, 0xc0, !PT ;  /* 0xfffff80008087812 */ /* 0x000fe400078ec0ff */
[----:B------:R-:W-:Y:S02]  /*0d70*/  IADD3 R9, R248, 0x90, RZ ;  /* 0x00000090f8097810 */ /* 0x000fe40007ffe0ff */
[----:B------:R-:W-:-:S02]  /*0d80*/  LOP3.LUT R12, R11, 0xfffff800, RZ, 0xc0, !PT ;  /* 0xfffff8000b0c7812 */ /* 0x000fc400078ec0ff */
[----:B------:R-:W-:Y:S02]  /*0d90*/  IADD3 R218, R6, R7, RZ ;  /* 0x0000000706da7210 */ /* 0x000fe40007ffe0ff */
[----:B------:R-:W-:Y:S02]  /*0da0*/  IADD3 R6, R7, R10, RZ ;  /* 0x0000000a07067210 */ /* 0x000fe40007ffe0ff */
[----:B------:R-:W-:Y:S02]  /*0db0*/  IADD3 R217, R8, R9, RZ ;  /* 0x0000000908d97210 */ /* 0x000fe40007ffe0ff */
[----:B------:R-:W-:Y:S02]  /*0dc0*/  IADD3 R7, R9, R12, RZ ;  /* 0x0000000c09077210 */ /* 0x000fe40007ffe0ff */
[C---:B------:R-:W-:Y:S02]  /*0dd0*/  IADD3 R9, R29.reuse, 0x42e0, RZ ;  /* 0x000042e01d097810 */ /* 0x040fe40007ffe0ff */
[----:B------:R-:W-:-:S02]  /*0de0*/  IADD3 R8, R29, 0x1ae0, RZ ;  /* 0x00001ae01d087810 */ /* 0x000fc40007ffe0ff */
[C---:B------:R-:W-:Y:S02]  /*0df0*/  IADD3 R10, R29.reuse, 0x1b80, RZ ;  /* 0x00001b801d0a7810 */ /* 0x040fe40007ffe0ff */
[----:B------:R-:W-:Y:S02]  /*0e00*/  IADD3 R13, R29, 0x4380, RZ ;  /* 0x000043801d0d7810 */ /* 0x000fe40007ffe0ff */
[----:B------:R-:W-:Y:S02]  /*0e10*/  LOP3.LUT R12, R9, 0xfffff800, RZ, 0xc0, !PT ;  /* 0xfffff800090c7812 */ /* 0x000fe400078ec0ff */
[----:B------:R-:W-:Y:S02]  /*0e20*/  LOP3.LUT R8, R8, 0xfffff800, RZ, 0xc0, !PT ;  /* 0xfffff80008087812 */ /* 0x000fe400078ec0ff */
[----:B------:R-:W-:Y:S02]  /*0e30*/  IADD3 R9, R248, 0xb8, RZ ;  /* 0x000000b8f8097810 */ /* 0x000fe40007ffe0ff */
[----:B------:R-:W-:-:S02]  /*0e40*/  LOP3.LUT R10, R10, 0xfffff800, RZ, 0xc0, !PT ;  /* 0xfffff8000a0a7812 */ /* 0x000fc400078ec0ff */
[----:B------:R-:W-:Y:S02]  /*0e50*/  IADD3 R11, R248, 0xe0, RZ ;  /* 0x000000e0f80b7810 */ /* 0x000fe40007ffe0ff */
        /* <DEDUP_REMOVED lines=47> */
[----:B------:R-:W-:Y:S02]  /*1150*/  IADD3 R18, R28, 0x1f8, RZ ;  /* 0x000001f81c127810 */ /* 0x000fe40007ffe0ff */
[C---:B------:R-:W-:Y:S02]  /*1160*/  IADD3 R16, R29.reuse, 0x1fe0, RZ ;  /* 0x00001fe01d107810 */ /* 0x040fe40007ffe0ff */
[C---:B------:R-:W-:Y:S02]  /*1170*/  IADD3 R20, R29.reuse, 0x47e0, RZ ;  /* 0x000047e01d147810 */ /* 0x040fe40007ffe0ff */
[C---:B------:R-:W-:Y:S02]  /*1180*/  IADD3 R19, R29.reuse, 0x2080, RZ ;  /* 0x000020801d137810 */ /* 0x040fe40007ffe0ff */
[----:B------:R-:W-:Y:S02]  /*1190*/  IADD3 R21, R29, 0x4880, RZ ;  /* 0x000048801d157810 */ /* 0x000fe40007ffe0ff */
[----:B------:R-:W-:-:S02]  /*11a0*/  LOP3.LUT R17, R31, 0x1fc, R18, 0xf8, !PT ;  /* 0x000001fc1f117812 */ /* 0x000fc400078ef812 */
[----:B------:R-:W-:Y:S02]  /*11b0*/  LOP3.LUT R16, R16, 0xfffff800, RZ, 0xc0, !PT ;  /* 0xfffff80010107812 */ /* 0x000fe400078ec0ff */
[----:B------:R-:W-:Y:S02]  /*11c0*/  LOP3.LUT R20, R20, 0xfffff800, RZ, 0xc0, !PT ;  /* 0xfffff80014147812 */ /* 0x000fe400078ec0ff */
[----:B------:R-:W-:Y:S02]  /*11d0*/  LOP3.LUT R19, R19, 0xfffff800, RZ, 0xc0, !PT ;  /* 0xfffff80013137812 */ /* 0x000fe400078ec0ff */
[----:B------:R-:W-:Y:S02]  /*11e0*/  IADD3 R18, R248, 0x20, RZ ;  /* 0x00000020f8127810 */ /* 0x000fe40007ffe0ff */
[----:B------:R-:W-:Y:S02]  /*11f0*/  LOP3.LUT R21, R21, 0xfffff800, RZ, 0xc0, !PT ;  /* 0xfffff80015157812 */ /* 0x000fe400078ec0ff */
[----:B------:R-:W-:-:S02]  /*1200*/  IADD3 R208, R16, R17, RZ ;  /* 0x0000001110d07210 */ /* 0x000fc40007ffe0ff */
[----:B------:R-:W-:Y:S02]  /*1210*/  IADD3 R16, R17, R20, RZ ;  /* 0x0000001411107210 */ /* 0x000fe40007ffe0ff */
[----:B------:R-:W-:Y:S02]  /*1220*/  IADD3 R207, R19, R18, RZ ;  /* 0x0000001213cf7210 */ /* 0x000fe40007ffe0ff */
[----:B------:R-:W-:Y:S02]  /*1230*/  IADD3 R17, R18, R21, RZ ;  /* 0x0000001512117210 */ /* 0x000fe40007ffe0ff */
[C---:B------:R-:W-:Y:S02]  /*1240*/  IADD3 R19, R29.reuse, 0x4920, RZ ;  /* 0x000049201d137810 */ /* 0x040fe40007ffe0ff */
[C---:B------:R-:W-:Y:S02]  /*1250*/  IADD3 R18, R29.reuse, 0x2120, RZ ;  /* 0x000021201d127810 */ /* 0x040fe40007ffe0ff */
[----:B------:R-:W-:-:S02]  /*1260*/  IADD3 R20, R29, 0x21c0, RZ ;  /* 0x000021c01d147810 */ /* 0x000fc40007ffe0ff */
[----:B------:R-:W-:Y:S02]  /*1270*/  IADD3 R23, R29, 0x49c0, RZ ;  /* 0x000049c01d177810 */ /* 0x000fe40007ffe0ff */
[----:B------:R-:W-:Y:S02]  /*1280*/  LOP3.LUT R22, R19, 0xfffff800, RZ, 0xc0, !PT ;  /* 0xfffff80013167812 */ /* 0x000fe400078ec0ff */
[----:B------:R-:W-:Y:S02]  /*1290*/  LOP3.LUT R18, R18, 0xfffff800, RZ, 0xc0, !PT ;  /* 0xfffff80012127812 */ /* 0x000fe400078ec0ff */
[----:B------:R-:W-:Y:S02]  /*12a0*/  IADD3 R19, R248, 0x48, RZ ;  /* 0x00000048f8137810 */ /* 0x000fe40007ffe0ff */
[----:B------:R-:W-:Y:S02]  /*12b0*/  LOP3.LUT R20, R20, 0xfffff800, RZ, 0xc0, !PT ;  /* 0xfffff80014147812 */ /* 0x000fe400078ec0ff */
[----:B------:R-:W-:-:S02]  /*12c0*/  IADD3 R21, R248, 0x70, RZ ;  /* 0x00000070f8157810 */ /* 0x000fc40007ffe0ff */
[----:B------:R-:W-:Y:S02]  /*12d0*/  LOP3.LUT R24, R23, 0xfffff800, RZ, 0xc0, !PT ;  /* 0xfffff80017187812 */ /* 0x000fe400078ec0ff */
[----:B------:R-:W-:Y:S02]  /*12e0*/  IADD3 R206, R18, R19, RZ ;  /* 0x0000001312ce7210 */ /* 0x000fe40007ffe0ff */
[----:B------:R-:W-:Y:S02]  /*12f0*/  IADD3 R18, R19, R22, RZ ;  /* 0x0000001613127210 */ /* 0x000fe40007ffe0ff */
[----:B------:R-:W-:Y:S02]  /*1300*/  IADD3 R205, R20, R21, RZ ;  /* 0x0000001514cd7210 */ /* 0x000fe40007ffe0ff */
[----:B------:R-:W-:Y:S02]  /*1310*/  IADD3 R19, R21, R24, RZ ;  /* 0x0000001815137210 */ /* 0x000fe40007ffe0ff */
[----:B------:R-:W-:-:S02]  /*1320*/  IADD3 R21, R29, 0x4a60, RZ ;  /* 0x00004a601d157810 */ /* 0x000fc40007ffe0ff */
[C---:B------:R-:W-:Y:S02]  /*1330*/  IADD3 R20, R29.reuse, 0x2260, RZ ;  /* 0x000022601d147810 */ /* 0x040fe40007ffe0ff */
[C---:B------:R-:W-:Y:S02]  /*1340*/  IADD3 R22, R29.reuse, 0x2300, RZ ;  /* 0x000023001d167810 */ /* 0x040fe40007ffe0ff */
[----:B------:R-:W-:Y:S02]  /*1350*/  IADD3 R25, R29, 0x4b00, RZ ;  /* 0x00004b001d197810 */ /* 0x000fe40007ffe0ff */
[----:B------:R-:W-:Y:S02]  /*1360*/  LOP3.LUT R24, R21, 0xfffff800, RZ, 0xc0, !PT ;  /* 0xfffff80015187812 */ /* 0x000fe400078ec0ff */
[----:B------:R-:W-:Y:S02]  /*1370*/  LOP3.LUT R20, R20, 0xfffff800, RZ, 0xc0, !PT ;  /* 0xfffff80014147812 */ /* 0x000fe400078ec0ff */
[----:B------:R-:W-:-:S02]  /*1380*/  IADD3 R21, R248, 0x98, RZ ;  /* 0x00000098f8157810 */ /* 0x000fc40007ffe0ff */
[----:B------:R-:W-:Y:S02]  /*1390*/  LOP3.LUT R22, R22, 0xfffff800, RZ, 0xc0, !PT ;  /* 0xfffff80016167812 */ /* 0x000fe400078ec0ff */
[----:B------:R-:W-:Y:S02]  /*13a0*/  IADD3 R23, R248, 0xc0, RZ ;  /* 0x000000c0f8177810 */ /* 0x000fe40007ffe0ff */
[----:B------:R-:W-:Y:S02]  /*13b0*/  LOP3.LUT R26, R25, 0xfffff800, RZ, 0xc0, !PT ;  /* 0xfffff800191a7812 */ /* 0x000fe400078ec0ff */
[----:B------:R-:W-:Y:S02]  /*13c0*/  IADD3 R204, R20, R21, RZ ;  /* 0x0000001514cc7210 */ /* 0x000fe40007ffe0ff */
[----:B------:R-:W-:Y:S02]  /*13d0*/  IADD3 R20, R21, R24, RZ ;  /* 0x0000001815147210 */ /* 0x000fe40007ffe0ff */
[----:B------:R-:W-:-:S02]  /*13e0*/  IADD3 R203, R22, R23, RZ ;  /* 0x0000001716cb7210 */ /* 0x000fc40007ffe0ff */
[----:B------:R-:W-:Y:S02]  /*13f0*/  IADD3 R21, R23, R26, RZ ;  /* 0x0000001a17157210 */ /* 0x000fe40007ffe0ff */
[C---:B------:R-:W-:Y:S02]  /*1400*/  IADD3 R23, R29.reuse, 0x4ba0, RZ ;  /* 0x00004ba01d177810 */ /* 0x040fe40007ffe0ff */
[C---:B------:R-:W-:Y:S02]  /*1410*/  IADD3 R22, R29.reuse, 0x23a0, RZ ;  /* 0x000023a01d167810 */ /* 0x040fe40007ffe0ff */
[C---:B------:R-:W-:Y:S02]  /*1420*/  IADD3 R24, R29.reuse, 0x2440, RZ ;  /* 0x000024401d187810 */ /* 0x040fe40007ffe0ff */
[----:B------:R-:W-:Y:S02]  /*1430*/  IADD3 R27, R29, 0x4c40, RZ ;  /* 0x00004c401d1b7810 */ /* 0x000fe40007ffe0ff */
[----:B------:R-:W-:-:S02]  /*1440*/  LOP3.LUT R26, R23, 0xfffff800, RZ, 0xc0, !PT ;  /* 0xfffff800171a7812 */ /* 0x000fc400078ec0ff */
[----:B------:R-:W-:Y:S02]  /*1450*/  LOP3.LUT R22, R22, 0xfffff800, RZ, 0xc0, !PT ;  /* 0xfffff80016167812 */ /* 0x000fe400078ec0ff */
[----:B------:R-:W-:Y:S02]  /*1460*/  IADD3 R23, R248, 0xe8, RZ ;  /* 0x000000e8f8177810 */ /* 0x000fe40007ffe0ff */
        /* <DEDUP_REMOVED lines=33> */
[----:B------:R-:W-:-:S02]  /*1680*/  IADD3 R28, R28, 0x1e0, RZ ;  /* 0x000001e01c1c7810 */ /* 0x000fc40007ffe0ff */
[----:B------:R-:W-:Y:S02]  /*1690*/  IADD3 R197, R30, R33, RZ ;  /* 0x000000211ec57210 */ /* 0x000fe40007ffe0ff */
[----:B------:R-:W-:Y:S02]  /*16a0*/  IADD3 R27, R33, R34, RZ ;  /* 0x00000022211b7210 */ /* 0x000fe40007ffe0ff */
[C---:B------:R-:W-:Y:S02]  /*16b0*/  IADD3 R33, R29.reuse, 0x2f80, RZ ;  /* 0x00002f801d217810 */ /* 0x040fe40007ffe0ff */
[C---:B------:R-:W-:Y:S02]  /*16c0*/  IADD3 R32, R29.reuse, 0x2760, RZ ;  /* 0x000027601d207810 */ /* 0x040fe40007ffe0ff */
[----:B------:R-:W-:Y:S02]  /*16d0*/  IADD3 R34, R29, 0x4f60, RZ ;  /* 0x00004f601d227810 */ /* 0x000fe40007ffe0ff */
[----:B------:R-:W-:-:S02]  /*16e0*/  LOP3.LUT R30, R31, 0x1fc, R28, 0xf8, !PT ;  /* 0x000001fc1f1e7812 */ /* 0x000fc400078ef81c */
[----:B------:R-:W-:Y:S02]  /*16f0*/  SHF.L.U32 R28, R28, 0x2, RZ ;  /* 0x000000021c1c7819 */ /* 0x000fe400000006ff */
[----:B------:R-:W-:Y:S02]  /*1700*/  LOP3.LUT R32, R32, 0xfffff800, RZ, 0xc0, !PT ;  /* 0xfffff80020207812 */ /* 0x000fe400078ec0ff */
[----:B------:R-:W-:Y:S02]  /*1710*/  IADD3 R31, R248, 0x1d8, RZ ;  /* 0x000001d8f81f7810 */ /* 0x000fe40007ffe0ff */
[----:B------:R-:W-:Y:S02]  /*1720*/  LOP3.LUT R34, R34, 0xfffff800, RZ, 0xc0, !PT ;  /* 0xfffff80022227812 */ /* 0x000fe400078ec0ff */
[----:B------:R-:W-:Y:S02]  /*1730*/  LOP3.LUT R33, R33, 0xfffff800, RZ, 0xc0, !PT ;  /* 0xfffff80021217812 */ /* 0x000fe400078ec0ff */
[----:B------:R-:W-:-:S02]  /*1740*/  LOP3.LUT R247, R28, 0xfffff800, RZ, 0xc0, !PT ;  /* 0xfffff8001cf77812 */ /* 0x000fc400078ec0ff */
[----:B------:R-:W-:Y:S02]  /*1750*/  IADD3 R196, R32, R31, RZ ;  /* 0x0000001f20c47210 */ /* 0x000fe40007ffe0ff */
[----:B------:R-:W-:Y:S02]  /*1760*/  IADD3 R28, R31, R34, RZ ;  /* 0x000000221f1c7210 */ /* 0x000fe40007ffe0ff */
[----:B------:R-:W-:Y:S02]  /*1770*/  IADD3 R184, R30, R33, RZ ;  /* 0x000000211eb87210 */ /* 0x000fe40007ffe0ff */
[C---:B------:R-:W-:Y:S02]  /*1780*/  IADD3 R32, R29.reuse, 0x28a0, RZ ;  /* 0x000028a01d207810 */ /* 0x040fe40007ffe0ff */
[C---:B------:R-:W-:Y:S02]  /*1790*/  IADD3 R33, R29.reuse, 0x2940, RZ ;  /* 0x000029401d217810 */ /* 0x040fe40007ffe0ff */
[----:B------:R-:W-:-:S02]  /*17a0*/  IADD3 R34, R29, 0x29e0, RZ ;  /* 0x000029e01d227810 */ /* 0x000fc40007ffe0ff */
[C---:B------:R-:W-:Y:S02]  /*17b0*/  IADD3 R35, R29.reuse, 0x2a80, RZ ;  /* 0x00002a801d237810 */ /* 0x040fe40007ffe0ff */
[C---:B------:R-:W-:Y:S02]  /*17c0*/  IADD3 R36, R29.reuse, 0x2b20, RZ ;  /* 0x00002b201d247810 */ /* 0x040fe40007ffe0ff */
[C---:B------:R-:W-:Y:S02]  /*17d0*/  IADD3 R37, R29.reuse, 0x2bc0, RZ ;  /* 0x00002bc01d257810 */ /* 0x040fe40007ffe0ff */
[C---:B------:R-:W-:Y:S02]  /*17e0*/  IADD3 R38, R29.reuse, 0x2c60, RZ ;  /* 0x00002c601d267810 */ /* 0x040fe40007ffe0ff */
[C---:B------:R-:W-:Y:S02]  /*17f0*/  IADD3 R39, R29.reuse, 0x2d00, RZ ;  /* 0x00002d001d277810 */ /* 0x040fe40007ffe0ff */
[----:B------:R-:W-:-:S02]  /*1800*/  IADD3 R40, R29, 0x2da0, RZ ;  /* 0x00002da01d287810 */ /* 0x000fc40007ffe0ff */
[C---:B------:R-:W-:Y:S02]  /*1810*/  IADD3 R41, R29.reuse, 0x2e40, RZ ;  /* 0x00002e401d297810 */ /* 0x040fe40007ffe0ff */
[----:B------:R-:W-:Y:S02]  /*1820*/  IADD3 R29, R29, 0x2ee0, RZ ;  /* 0x00002ee01d1d7810 */ /* 0x000fe40007ffe0ff */
[----:B------:R-:W-:Y:S02]  /*1830*/  LOP3.LUT R195, R32, 0xfffff800, RZ, 0xc0, !PT ;  /* 0xfffff80020c37812 */ /* 0x000fe400078ec0ff */
[----:B------:R-:W-:Y:S02]  /*1840*/  LOP3.LUT R33, R33, 0xfffff800, RZ, 0xc0, !PT ;  /* 0xfffff80021217812 */ /* 0x000fe400078ec0ff */
[----:B------:R-:W-:Y:S02]  /*1850*/  LOP3.LUT R193, R34, 0xfffff800, RZ, 0xc0, !PT ;  /* 0xfffff80022c17812 */ /* 0x000fe400078ec0ff */
[----:B------:R-:W-:-:S02]  /*1860*/  LOP3.LUT R35, R35, 0xfffff800, RZ, 0xc0, !PT ;  /* 0xfffff80023237812 */ /* 0x000fc400078ec0ff */
[----:B------:R-:W-:Y:S02]  /*1870*/  LOP3.LUT R191, R36, 0xfffff800, RZ, 0xc0, !PT ;  /* 0xfffff80024bf7812 */ /* 0x000fe400078ec0ff */
[----:B------:R-:W-:Y:S02]  /*1880*/  LOP3.LUT R37, R37, 0xfffff800, RZ, 0xc0, !PT ;  /* 0xfffff80025257812 */ /* 0x000fe400078ec0ff */
[----:B------:R-:W-:Y:S02]  /*1890*/  LOP3.LUT R189, R38, 0xfffff800, RZ, 0xc0, !PT ;  /* 0xfffff80026bd7812 */ /* 0x000fe400078ec0ff */
[----:B------:R-:W-:Y:S02]  /*18a0*/  LOP3.LUT R39, R39, 0xfffff800, RZ, 0xc0, !PT ;  /* 0xfffff80027277812 */ /* 0x000fe400078ec0ff */
[----:B------:R-:W-:Y:S02]  /*18b0*/  LOP3.LUT R187, R40, 0xfffff800, RZ, 0xc0, !PT ;  /* 0xfffff80028bb7812 */ /* 0x000fe400078ec0ff */
[----:B------:R-:W-:-:S02]  /*18c0*/  LOP3.LUT R41, R41, 0xfffff800, RZ, 0xc0, !PT ;  /* 0xfffff80029297812 */ /* 0x000fc400078ec0ff */
[----:B------:R-:W-:Y:S02]  /*18d0*/  LOP3.LUT R29, R29, 0xfffff800, RZ, 0xc0, !PT ;  /* 0xfffff8001d1d7812 */ /* 0x000fe400078ec0ff */
[----:B------:R-:W-:Y:S02]  /*18e0*/  IADD3 R247, R247, R30, RZ ;  /* 0x0000001ef7f77210 */ /* 0x000fe40007ffe0ff */
[----:B------:R-:W-:Y:S02]  /*18f0*/  MOV R30, RZ ;  /* 0x000000ff001e7202 */ /* 0x000fe40000000f00 */
[----:B------:R-:W-:Y:S02]  /*1900*/  LEA R31, R0, 0x800, 0xb ;  /* 0x00000800001f7811 */ /* 0x000fe400078e58ff */
[C---:B------:R-:W-:Y:S02]  /*1910*/  IADD3 R195, R248.reuse, 0x28, R195 ;  /* 0x00000028f8c37810 */ /* 0x040fe40007ffe0c3 */
[----:B------:R-:W-:-:S02]  /*1920*/  IADD3 R194, R248, 0x50, R33 ;  /* 0x00000050f8c27810 */ /* 0x000fc40007ffe021 */
[C---:B------:R-:W-:Y:S02]  /*1930*/  IADD3 R193, R248.reuse, 0x78, R193 ;  /* 0x00000078f8c17810 */ /* 0x040fe40007ffe0c1 */
[C---:B------:R-:W-:Y:S02]  /*1940*/  IADD3 R192, R248.reuse, 0xa0, R35 ;  /* 0x000000a0f8c07810 */ /* 0x040fe40007ffe023 */
[C---:B------:R-:W-:Y:S02]  /*1950*/  IADD3 R191, R248.reuse, 0xc8, R191 ;  /* 0x000000c8f8bf7810 */ /* 0x040fe40007ffe0bf */
[C---:B------:R-:W-:Y:S02]  /*1960*/  IADD3 R190, R248.reuse, 0xf0, R37 ;  /* 0x000000f0f8be7810 */ /* 0x040fe40007ffe025 */
[C---:B------:R-:W-:Y:S02]  /*1970*/  IADD3 R189, R248.reuse, 0x118, R189 ;  /* 0x00000118f8bd7810 */ /* 0x040fe40007ffe0bd */
[----:B------:R-:W-:-:S02]  /*1980*/  IADD3 R188, R248, 0x140, R39 ;  /* 0x00000140f8bc7810 */ /* 0x000fc40007ffe027 */
[C---:B------:R-:W-:Y:S02]  /*1990*/  IADD3 R187, R248.reuse, 0x168, R187 ;  /* 0x00000168f8bb7810 */ /* 0x040fe40007ffe0bb */
[C---:B------:R-:W-:Y:S02]  /*19a0*/  IADD3 R186, R248.reuse, 0x190, R41 ;  /* 0x00000190f8ba7810 */ /* 0x040fe40007ffe029 */
[----:B------:R-:W-:-:S02]  /*19b0*/  IADD3 R185, R248, 0x1b8, R29 ;  /* 0x000001b8f8b97810 */ /* 0x000fc40007ffe01d */
.L_x_1:
[----:B------:R-:W-:Y:S01]  /*19c0*/  SHF.L.U32 R157, R30, 0x9, RZ ;  /* 0x000000091e9d7819 */ /* 0x000fe200000006ff */
[----:B------:R-:W-:Y:S06]  /*19d0*/  BAR.SYNC 0x0 ;  /* 0x0000000000007b1d */ /* 0x000fec0000000000 */
[----:B------:R-:W-:-:S02]  /*19e0*/  MOV R29, 0x4 ;  /* 0x00000004001d7802 */ /* 0x000fc40000000f00 */
[CC--:B------:R-:W-:Y:S02]  /*19f0*/  LEA R100, R0.reuse, R157.reuse, 0x3 ;  /* 0x0000009d00647211 */ /* 0x0c0fe400078e18ff */
[----:B------:R-:W-:Y:S02]  /*1a00*/  ISETP.GT.AND P0, PT, R0, 0x3, PT ;  /* 0x000000030000780c */ /* 0x000fe40003f04270 */
[----:B------:R-:W-:Y:S01]  /*1a10*/  IADD3 R112, R248, R157, RZ ;  /* 0x0000009df8707210 */ /* 0x000fe20007ffe0ff */
[----:B------:R-:W-:-:S04]  /*1a20*/  IMAD.WIDE R100, R100, R29, c[0x0][0x160] ;  /* 0x0000580064647625 */ /* 0x000fc800078e021d */
[----:B------:R-:W-:Y:S01]  /*1a30*/  IMAD.WIDE R112, R112, R29, c[0x0][0x168] ;  /* 0x00005a0070707625 */ /* 0x000fe200078e021d */
[----:B------:R-:W2:Y:S04]  /*1a40*/  LDG.E.CONSTANT R32, [R100.64] ;  /* 0x0000000464207981 */ /* 0x000ea8000c1e9900 */
[----:B------:R-:W2:Y:S04]  /*1a50*/  LDG.E.CONSTANT R33, [R100.64+0x4] ;  /* 0x0000040464217981 */ /* 0x000ea8000c1e9900 */
[----:B------:R-:W2:Y:S04]  /*1a60*/  LDG.E.CONSTANT R34, [R100.64+0x8] ;  /* 0x0000080464227981 */ /* 0x000ea8000c1e9900 */
[----:B------:R-:W2:Y:S04]  /*1a70*/  LDG.E.CONSTANT R35, [R100.64+0xc] ;  /* 0x00000c0464237981 */ /* 0x000ea8000c1e9900 */
[----:B------:R-:W3:Y:S04]  /*1a80*/  LDG.E.CONSTANT R44, [R100.64+0x150] ;  /* 0x00015004642c7981 */ /* 0x000ee8000c1e9900 */
[----:B------:R-:W3:Y:S04]  /*1a90*/  LDG.E.CONSTANT R45, [R100.64+0x154] ;  /* 0x00015404642d7981 */ /* 0x000ee8000c1e9900 */
[----:B------:R-:W3:Y:S04]  /*1aa0*/  LDG.E.CONSTANT R46, [R100.64+0x158] ;  /* 0x00015804642e7981 */ /* 0x000ee8000c1e9900 */
[----:B------:R-:W3:Y:S04]  /*1ab0*/  LDG.E.CONSTANT R47, [R100.64+0x15c] ;  /* 0x00015c04642f7981 */ /* 0x000ee8000c1e9900 */
[----:B------:R-:W4:Y:S04]  /*1ac0*/  LDG.E.CONSTANT R48, [R100.64+0x280] ;  /* 0x0002800464307981 */ /* 0x000f28000c1e9900 */
[----:B------:R-:W4:Y:S04]  /*1ad0*/  LDG.E.CONSTANT R49, [R100.64+0x284] ;  /* 0x0002840464317981 */ /* 0x000f28000c1e9900 */
[----:B------:R-:W4:Y:S04]  /*1ae0*/  LDG.E.CONSTANT R50, [R100.64+0x288] ;  /* 0x0002880464327981 */ /* 0x000f28000c1e9900 */
[----:B------:R-:W4:Y:S04]  /*1af0*/  LDG.E.CONSTANT R51, [R100.64+0x28c] ;  /* 0x00028c0464337981 */ /* 0x000f28000c1e9900 */
[----:B------:R-:W5:Y:S04]  /*1b00*/  LDG.E.CONSTANT R52, [R100.64+0x290] ;  /* 0x0002900464347981 */ /* 0x000f68000c1e9900 */
        /* <DEDUP_REMOVED lines=35> */
[----:B------:R-:W5:Y:S04]  /*1d40*/  @!P0 LDG.E.CONSTANT R80, [R100.64+0x780] ;  /* 0x0007800464508981 */ /* 0x000f68000c1e9900 */
[----:B------:R-:W5:Y:S04]  /*1d50*/  @!P0 LDG.E.CONSTANT R81, [R100.64+0x784] ;  /* 0x0007840464518981 */ /* 0x000f68000c1e9900 */
[----:B------:R-:W5:Y:S04]  /*1d60*/  @!P0 LDG.E.CONSTANT R82, [R100.64+0x788] ;  /* 0x0007880464528981 */ /* 0x000f68000c1e9900 */
[----:B------:R-:W5:Y:S04]  /*1d70*/  @!P0 LDG.E.CONSTANT R83, [R100.64+0x78c] ;  /* 0x00078c0464538981 */ /* 0x000f68000c1e9900 */
[----:B------:R-:W5:Y:S04]  /*1d80*/  @!P0 LDG.E.CONSTANT R84, [R100.64+0x790] ;  /* 0x0007900464548981 */ /* 0x000f68000c1e9900 */
[----:B------:R-:W5:Y:S04]  /*1d90*/  @!P0 LDG.E.CONSTANT R85, [R100.64+0x794] ;  /* 0x0007940464558981 */ /* 0x000f68000c1e9900 */
[----:B------:R-:W5:Y:S04]  /*1da0*/  @!P0 LDG.E.CONSTANT R86, [R100.64+0x798] ;  /* 0x0007980464568981 */ /* 0x000f68000c1e9900 */
[----:B------:R-:W5:Y:S04]  /*1db0*/  @!P0 LDG.E.CONSTANT R87, [R100.64+0x79c] ;  /* 0x00079c0464578981 */ /* 0x000f68000c1e9900 */
[----:B------:R-:W5:Y:S04]  /*1dc0*/  LDG.E.128.CONSTANT R88, [R112.64] ;  /* 0x0000000470587981 */ /* 0x000f68000c1e9d00 */
[----:B------:R-:W5:Y:S04]  /*1dd0*/  LDG.E.128.CONSTANT R92, [R112.64+0xa0] ;  /* 0x0000a004705c7981 */ /* 0x000f68000c1e9d00 */
[----:B------:R-:W5:Y:S01]  /*1de0*/  LDG.E.128.CONSTANT R96, [R112.64+0x140] ;  /* 0x0001400470607981 */ /* 0x000f62000c1e9d00 */
[----:B------:R-:W-:-:S02]  /*1df0*/  SHF.L.U32 R102, R0, 0x5, RZ ;  /* 0x0000000500667819 */ /* 0x000fc400000006ff */
[-C--:B------:R-:W-:Y:S02]  /*1e00*/  IADD3 R104, R246, R157.reuse, RZ ;  /* 0x0000009df6687210 */ /* 0x080fe40007ffe0ff */
[-C--:B------:R-:W-:Y:S02]  /*1e10*/  IADD3 R108, R245, R157.reuse, RZ ;  /* 0x0000009df56c7210 */ /* 0x080fe40007ffe0ff */
[-C--:B------:R-:W-:Y:S02]  /*1e20*/  IADD3 R114, R244, R157.reuse, RZ ;  /* 0x0000009df4727210 */ /* 0x080fe40007ffe0ff */
[-C--:B------:R-:W-:Y:S02]  /*1e30*/  IADD3 R116, R243, R157.reuse, RZ ;  /* 0x0000009df3747210 */ /* 0x080fe40007ffe0ff */
[-C--:B------:R-:W-:Y:S02]  /*1e40*/  IADD3 R120, R242, R157.reuse, RZ ;  /* 0x0000009df2787210 */ /* 0x080fe40007ffe0ff */
[----:B------:R-:W-:-:S02]  /*1e50*/  IADD3 R124, R241, R157, RZ ;  /* 0x0000009df17c7210 */ /* 0x000fc40007ffe0ff */
[-C--:B------:R-:W-:Y:S02]  /*1e60*/  IADD3 R128, R240, R157.reuse, RZ ;  /* 0x0000009df0807210 */ /* 0x080fe40007ffe0ff */
[-C--:B------:R-:W-:Y:S02]  /*1e70*/  IADD3 R132, R239, R157.reuse, RZ ;  /* 0x0000009def847210 */ /* 0x080fe40007ffe0ff */
[-C--:B------:R-:W-:Y:S02]  /*1e80*/  IADD3 R136, R238, R157.reuse, RZ ;  /* 0x0000009dee887210 */ /* 0x080fe40007ffe0ff */
[-C--:B------:R-:W-:Y:S02]  /*1e90*/  IADD3 R140, R237, R157.reuse, RZ ;  /* 0x0000009ded8c7210 */ /* 0x080fe40007ffe0ff */
[-C--:B------:R-:W-:Y:S02]  /*1ea0*/  IADD3 R144, R236, R157.reuse, RZ ;  /* 0x0000009dec907210 */ /* 0x080fe40007ffe0ff */
[----:B------:R-:W-:-:S02]  /*1eb0*/  IADD3 R148, R235, R157, RZ ;  /* 0x0000009deb947210 */ /* 0x000fc40007ffe0ff */
[----:B------:R-:W-:Y:S01]  /*1ec0*/  IADD3 R152, R233, R157, RZ ;  /* 0x0000009de9987210 */ /* 0x000fe20007ffe0ff */
[----:B------:R-:W-:-:S04]  /*1ed0*/  IMAD.WIDE R104, R104, R29, c[0x0][0x168] ;  /* 0x00005a0068687625 */ /* 0x000fc800078e021d */
[-C--:B------:R-:W-:Y:S02]  /*1ee0*/  IMAD.WIDE R108, R108, R29.reuse, c[0x0][0x168] ;  /* 0x00005a006c6c7625 */ /* 0x080fe400078e021d */
[----:B------:R-:W5:Y:S02]  /*1ef0*/  LDG.E.128.CONSTANT R104, [R104.64] ;  /* 0x0000000468687981 */ /* 0x000f64000c1e9d00 */
[-C--:B------:R-:W-:Y:S02]  /*1f00*/  IMAD.WIDE R114, R114, R29.reuse, c[0x0][0x168] ;  /* 0x00005a0072727625 */ /* 0x080fe400078e021d */
[----:B------:R-:W5:Y:S02]  /*1f10*/  LDG.E.128.CONSTANT R108, [R108.64] ;  /* 0x000000046c6c7981 */ /* 0x000f64000c1e9d00 */
[----:B------:R-:W-:-:S04]  /*1f20*/  IMAD.WIDE R116, R116, R29, c[0x0][0x168] ;  /* 0x00005a0074747625 */ /* 0x000fc800078e021d */
[-C--:B------:R-:W-:Y:S02]  /*1f30*/  IMAD.WIDE R120, R120, R29.reuse, c[0x0][0x168] ;  /* 0x00005a0078787625 */ /* 0x080fe400078e021d */
[----:B------:R-:W5:Y:S02]  /*1f40*/  LDG.E.128.CONSTANT R116, [R116.64] ;  /* 0x0000000474747981 */ /* 0x000f64000c1e9d00 */
[-C--:B------:R-:W-:Y:S02]  /*1f50*/  IMAD.WIDE R124, R124, R29.reuse, c[0x0][0x168] ;  /* 0x00005a007c7c7625 */ /* 0x080fe400078e021d */
[----:B------:R-:W5:Y:S02]  /*1f60*/  LDG.E.128.CONSTANT R120, [R120.64] ;  /* 0x0000000478787981 */ /* 0x000f64000c1e9d00 */
[-C--:B------:R-:W-:Y:S02]  /*1f70*/  IMAD.WIDE R128, R128, R29.reuse, c[0x0][0x168] ;  /* 0x00005a0080807625 */ /* 0x080fe400078e021d */
[----:B------:R-:W5:Y:S02]  /*1f80*/  LDG.E.128.CONSTANT R124, [R124.64] ;  /* 0x000000047c7c7981 */ /* 0x000f64000c1e9d00 */
[----:B------:R-:W-:-:S02]  /*1f90*/  IMAD.WIDE R132, R132, R29, c[0x0][0x168] ;  /* 0x00005a0084847625 */ /* 0x000fc400078e021d */
[----:B------:R-:W5:Y:S02]  /*1fa0*/  LDG.E.128.CONSTANT R128, [R128.64] ;  /* 0x0000000480807981 */ /* 0x000f64000c1e9d00 */
[-C--:B------:R-:W-:Y:S02]  /*1fb0*/  IMAD.WIDE R136, R136, R29.reuse, c[0x0][0x168] ;  /* 0x00005a0088887625 */ /* 0x080fe400078e021d */
[----:B------:R-:W5:Y:S02]  /*1fc0*/  LDG.E.128.CONSTANT R132, [R132.64] ;  /* 0x0000000484847981 */ /* 0x000f64000c1e9d00 */
[-C--:B------:R-:W-:Y:S02]  /*1fd0*/  IMAD.WIDE R140, R140, R29.reuse, c[0x0][0x168] ;  /* 0x00005a008c8c7625 */ /* 0x080fe400078e021d */
[----:B------:R-:W5:Y:S02]  /*1fe0*/  LDG.E.128.CONSTANT R136, [R136.64] ;  /* 0x0000000488887981 */ /* 0x000f64000c1e9d00 */
[----:B------:R-:W-:-:S02]  /*1ff0*/  IMAD.WIDE R144, R144, R29, c[0x0][0x168] ;  /* 0x00005a0090907625 */ /* 0x000fc400078e021d */
[----:B------:R-:W5:Y:S04]  /*2000*/  LDG.E.128.CONSTANT R140, [R140.64] ;  /* 0x000000048c8c7981 */ /* 0x000f68000c1e9d00 */
[----:B--2---:R0:W-:Y:S01]  /*2010*/  STS.128 [R102], R32 ;  /* 0x0000002066007388 */ /* 0x0041e20000000c00 */
[----:B------:R-:W-:-:S03]  /*2020*/  IMAD.WIDE R148, R148, R29, c[0x0][0x168] ;  /* 0x00005a0094947625 */ /* 0x000fc600078e021d */
[----:B------:R-:W2:Y:S01]  /*2030*/  LDG.E.128.CONSTANT R144, [R144.64] ;  /* 0x0000000490907981 */ /* 0x000ea2000c1e9d00 */
[----:B------:R-:W-:-:S03]  /*2040*/  IMAD.WIDE R152, R152, R29, c[0x0][0x168] ;  /* 0x00005a0098987625 */ /* 0x000fc600078e021d */
[----:B------:R-:W2:Y:S04]  /*2050*/  LDG.E.128.CONSTANT R148, [R148.64] ;  /* 0x0000000494947981 */ /* 0x000ea8000c1e9d00 */
[----:B------:R-:W2:Y:S04]  /*2060*/  LDG.E.128.CONSTANT R152, [R152.64] ;  /* 0x0000000498987981 */ /* 0x000ea8000c1e9d00 */
[----:B---3--:R1:W-:Y:S01]  /*2070*/  STS.128 [R102+0x150], R44 ;  /* 0x0001502c66007388 */ /* 0x0083e20000000c00 */
[----:B0-----:R-:W-:-:S03]  /*2080*/  IADD3 R32, R247, R157, RZ ;  /* 0x0000009df7207210 */ /* 0x001fc60007ffe0ff */
[----:B----4-:R0:W-:Y:S01]  /*2090*/  STS.128 [R102+0x280], R48 ;  /* 0x0002803066007388 */ /* 0x0101e20000000c00 */
[----:B-1----:R-:W-:-:S05]  /*20a0*/  IADD3 R44, R234, R157, RZ ;  /* 0x0000009dea2c7210 */ /* 0x002fca0007ffe0ff */
[----:B------:R-:W-:Y:S01]  /*20b0*/  IMAD.WIDE R44, R44, R29, c[0x0][0x168] ;  /* 0x00005a002c2c7625 */ /* 0x000fe200078e021d */
[----:B-----5:R1:W-:Y:S01]  /*20c0*/  STS.128 [R102+0x290], R52 ;  /* 0x0002903466007388 */ /* 0x0203e20000000c00 */
[----:B0-----:R-:W-:-:S05]  /*20d0*/  IADD3 R48, R221, R157, RZ ;  /* 0x0000009ddd307210 */ /* 0x001fca0007ffe0ff */
[----:B------:R-:W-:Y:S01]  /*20e0*/  IMAD.WIDE R48, R48, R29, c[0x0][0x168] ;  /* 0x00005a0030307625 */ /* 0x000fe200078e021d */
[----:B------:R0:W-:Y:S01]  /*20f0*/  STS.128 [R102+0x3d0], R60 ;  /* 0x0003d03c66007388 */ /* 0x0001e20000000c00 */
[----:B-1----:R-:W-:-:S05]  /*2100*/  IADD3 R52, R208, R157, RZ ;  /* 0x0000009dd0347210 */ /* 0x002fca0007ffe0ff */
[----:B------:R-:W-:-:S05]  /*2110*/  IMAD.WIDE R52, R52, R29, c[0x0][0x168] ;  /* 0x00005a0034347625 */ /* 0x000fca00078e021d */
[----:B------:R1:W3:Y:S04]  /*2120*/  LDG.E.CONSTANT R47, [R52.64+0xc] ;  /* 0x00000c04342f7981 */ /* 0x0002e8000c1e9900 */
[----:B------:R1:W3:Y:S01]  /*2130*/  LDG.E.CONSTANT R46, [R52.64+0x8] ;  /* 0x00000804342e7981 */ /* 0x0002e2000c1e9900 */
[----:B0-----:R-:W-:-:S03]  /*2140*/  IADD3 R60, R184, R157, RZ ;  /* 0x0000009db83c7210 */ /* 0x001fc60007ffe0ff */
[----:B------:R0:W-:Y:S02]  /*2150*/  STS.128 [R102+0x500], R64 ;  /* 0x0005004066007388 */ /* 0x0001e40000000c00 */
[----:B------:R-:W-:-:S05]  /*2160*/  IMAD.WIDE R60, R60, R29, c[0x0][0x168] ;  /* 0x00005a003c3c7625 */ /* 0x000fca00078e021d */
[----:B------:R4:W5:Y:S04]  /*2170*/  LDG.E.CONSTANT R51, [R60.64+0xc] ;  /* 0x00000c043c337981 */ /* 0x000968000c1e9900 */
[----:B------:R4:W5:Y:S04]  /*2180*/  LDG.E.CONSTANT R50, [R60.64+0x8] ;  /* 0x000008043c327981 */ /* 0x000968000c1e9900 */
[----:B------:R1:W-:Y:S01]  /*2190*/  STS.128 [R102+0x510], R68 ;  /* 0x0005104466007388 */ /* 0x0003e20000000c00 */
[-C--:B0-----:R-:W-:Y:S02]  /*21a0*/  IADD3 R66, R3, R157.reuse, RZ ;  /* 0x0000009d03427210 */ /* 0x081fe40007ffe0ff */
[----:B------:R-:W-:-:S03]  /*21b0*/  IADD3 R64, R16, R157, RZ ;  /* 0x0000009d10407210 */ /* 0x000fc60007ffe0ff */
[----:B------:R-:W-:-:S04]  /*21c0*/  IMAD.WIDE R66, R66, R29, c[0x0][0x168] ;  /* 0x00005a0042427625 */ /* 0x000fc800078e021d */
[----:B------:R-:W-:Y:S01]  /*21d0*/  IMAD.WIDE R64, R64, R29, c[0x0][0x168] ;  /* 0x00005a0040407625 */ /* 0x000fe200078e021d */
[----:B------:R0:W-:Y:S01]  /*21e0*/  STS.128 [R102+0x140], R40 ;  /* 0x0001402866007388 */ /* 0x0001e20000000c00 */
[----:B-1----:R-:W-:-:S03]  /*21f0*/  IADD3 R68, R171, R157, RZ ;  /* 0x0000009dab447210 */ /* 0x002fc60007ffe0ff */
[----:B------:R1:W3:Y:S02]  /*2200*/  LDG.E.CONSTANT R63, [R64.64+0xc] ;  /* 0x00000c04403f7981 */ /* 0x0002e4000c1e9900 */
[-C--:B------:R-:W-:Y:S02]  /*2210*/  IMAD.WIDE R68, R68, R29.reuse, c[0x0][0x168] ;  /* 0x00005a0044447625 */ /* 0x080fe400078e021d */
[----:B------:R1:W3:Y:S04]  /*2220*/  LDG.E.CONSTANT R62, [R64.64+0x8] ;  /* 0x00000804403e7981 */ /* 0x0002e8000c1e9900 */
[----:B------:R1:W3:Y:S01]  /*2230*/  LDG.E.CONSTANT R55, [R68.64+0xc] ;  /* 0x00000c0444377981 */ /* 0x0002e2000c1e9900 */
[----:B0-----:R-:W-:-:S03]  /*2240*/  IMAD.WIDE R40, R32, R29, c[0x0][0x168] ;  /* 0x00005a0020287625 */ /* 0x001fc600078e021d */
[----:B------:R0:W-:Y:S04]  /*2250*/  STS.128 [R102+0x10], R36 ;  /* 0x0000102466007388 */ /* 0x0001e80000000c00 */
[----:B------:R0:W3:Y:S04]  /*2260*/  LDG.E.CONSTANT R35, [R40.64+0xc] ;  /* 0x00000c0428237981 */ /* 0x0000e8000c1e9900 */
[----:B------:R0:W3:Y:S04]  /*2270*/  LDG.E.CONSTANT R34, [R40.64+0x8] ;  /* 0x0000080428227981 */ /* 0x0000e8000c1e9900 */
[----:B------:R1:W3:Y:S04]  /*2280*/  LDG.E.CONSTANT R33, [R40.64+0x4] ;  /* 0x0000040428217981 */ /* 0x0002e8000c1e9900 */
[----:B------:R1:W3:Y:S04]  /*2290*/  LDG.E.CONSTANT R32, [R40.64] ;  /* 0x0000000428207981 */ /* 0x0002e8000c1e9900 */
[----:B0-----:R0:W5:Y:S04]  /*22a0*/  LDG.E.CONSTANT R39, [R44.64+0xc] ;  /* 0x00000c042c277981 */ /* 0x001168000c1e9900 */
[----:B------:R0:W5:Y:S04]  /*22b0*/  LDG.E.CONSTANT R38, [R44.64+0x8] ;  /* 0x000008042c267981 */ /* 0x000168000c1e9900 */
[----:B------:R0:W5:Y:S04]  /*22c0*/  LDG.E.CONSTANT R37, [R44.64+0x4] ;  /* 0x000004042c257981 */ /* 0x000168000c1e9900 */
[----:B------:R0:W5:Y:S04]  /*22d0*/  LDG.E.CONSTANT R36, [R44.64] ;  /* 0x000000042c247981 */ /* 0x000168000c1e9900 */
[----:B------:R0:W5:Y:S04]  /*22e0*/  LDG.E.CONSTANT R43, [R48.64+0xc] ;  /* 0x00000c04302b7981 */ /* 0x000168000c1e9900 */
[----:B------:R0:W5:Y:S04]  /*22f0*/  LDG.E.CONSTANT R42, [R48.64+0x8] ;  /* 0x00000804302a7981 */ /* 0x000168000c1e9900 */
[----:B-1----:R1:W5:Y:S04]  /*2300*/  LDG.E.CONSTANT R41, [R48.64+0x4] ;  /* 0x0000040430297981 */ /* 0x002368000c1e9900 */
[----:B------:R1:W5:Y:S04]  /*2310*/  LDG.E.CONSTANT R40, [R48.64] ;  /* 0x0000000430287981 */ /* 0x000368000c1e9900 */
[----:B------:R0:W-:Y:S04]  /*2320*/  STS.128 [R102+0x3c0], R56 ;  /* 0x0003c03866007388 */ /* 0x0001e80000000c00 */
[----:B------:R1:W-:Y:S04]  /*2330*/  STS.128 [R102+0x640], R72 ;  /* 0x0006404866007388 */ /* 0x0003e80000000c00 */
[----:B------:R1:W-:Y:S04]  /*2340*/  STS.128 [R102+0x650], R76 ;  /* 0x0006504c66007388 */ /* 0x0003e80000000c00 */
[----:B------:R4:W-:Y:S04]  /*2350*/  @!P0 STS.128 [R102+0x780], R80 ;  /* 0x0007805066008388 */ /* 0x0009e80000000c00 */
[----:B0-----:R0:W5:Y:S04]  /*2360*/  LDG.E.CONSTANT R45, [R52.64+0x4] ;  /* 0x00000404342d7981 */ /* 0x001168000c1e9900 */
[----:B------:R0:W5:Y:S04]  /*2370*/  LDG.E.CONSTANT R44, [R52.64] ;  /* 0x00000004342c7981 */ /* 0x000168000c1e9900 */
[----:B-1----:R4:W5:Y:S04]  /*2380*/  LDG.E.CONSTANT R49, [R60.64+0x4] ;  /* 0x000004043c317981 */ /* 0x002968000c1e9900 */
[----:B------:R1:W-:Y:S04]  /*2390*/  @!P0 STS.128 [R102+0x790], R84 ;  /* 0x0007905466008388 */ /* 0x0003e80000000c00 */
[----:B------:R4:W5:Y:S04]  /*23a0*/  LDG.E.CONSTANT R48, [R60.64] ;  /* 0x000000043c307981 */ /* 0x000968000c1e9900 */
[----:B------:R0:W-:Y:S04]  /*23b0*/  STS.128 [R0.X16+0x800], R88 ;  /* 0x0008005800007388 */ /* 0x0001e8000000cc00 */
[----:B------:R1:W-:Y:S04]  /*23c0*/  STS.128 [R0.X16+0x8a0], R92 ;  /* 0x0008a05c00007388 */ /* 0x0003e8000000cc00 */
[----:B------:R1:W-:Y:S04]  /*23d0*/  STS.128 [R0.X16+0x940], R96 ;  /* 0x0009406000007388 */ /* 0x0003e8000000cc00 */
[----:B------:R1:W5:Y:S04]  /*23e0*/  LDG.E.CONSTANT R54, [R68.64+0x8] ;  /* 0x0000080444367981 */ /* 0x000368000c1e9900 */
[----:B0-----:R1:W5:Y:S04]  /*23f0*/  LDG.E.CONSTANT R53, [R68.64+0x4] ;  /* 0x0000040444357981 */ /* 0x001368000c1e9900 */
[----:B------:R1:W5:Y:S04]  /*2400*/  LDG.E.CONSTANT R52, [R68.64] ;  /* 0x0000000444347981 */ /* 0x000368000c1e9900 */
[----:B------:R0:W5:Y:S04]  /*2410*/  LDG.E.CONSTANT R59, [R66.64+0xc] ;  /* 0x00000c04423b7981 */ /* 0x000168000c1e9900 */
[----:B------:R0:W5:Y:S04]  /*2420*/  LDG.E.CONSTANT R58, [R66.64+0x8] ;  /* 0x00000804423a7981 */ /* 0x000168000c1e9900 */
[----:B------:R0:W5:Y:S04]  /*2430*/  LDG.E.CONSTANT R57, [R66.64+0x4] ;  /* 0x0000040442397981 */ /* 0x000168000c1e9900 */
[----:B------:R0:W5:Y:S04]  /*2440*/  LDG.E.CONSTANT R56, [R66.64] ;  /* 0x0000000442387981 */ /* 0x000168000c1e9900 */
[----:B----4-:R0:W4:Y:S04]  /*2450*/  LDG.E.CONSTANT R61, [R64.64+0x4] ;  /* 0x00000404403d7981 */ /* 0x010128000c1e9900 */
[----:B------:R0:W4:Y:S04]  /*2460*/  LDG.E.CONSTANT R60, [R64.64] ;  /* 0x00000004403c7981 */ /* 0x000128000c1e9900 */
[----:B-1----:R1:W4:Y:S04]  /*2470*/  LDG.E.128.CONSTANT R68, [R112.64+0x280] ;  /* 0x0002800470447981 */ /* 0x002328000c1e9d00 */
[----:B------:R1:W4:Y:S04]  /*2480*/  LDG.E.128.CONSTANT R72, [R112.64+0x320] ;  /* 0x0003200470487981 */ /* 0x000328000c1e9d00 */
[----:B0-----:R1:W4:Y:S04]  /*2490*/  LDG.E.128.CONSTANT R64, [R112.64+0x1e0] ;  /* 0x0001e00470407981 */ /* 0x001328000c1e9d00 */
[----:B------:R1:W4:Y:S04]  /*24a0*/  LDG.E.128.CONSTANT R76, [R112.64+0x3c0] ;  /* 0x0003c004704c7981 */ /* 0x000328000c1e9d00 */
[----:B------:R1:W4:Y:S04]  /*24b0*/  LDG.E.128.CONSTANT R80, [R112.64+0x460] ;  /* 0x0004600470507981 */ /* 0x000328000c1e9d00 */
[----:B------:R1:W4:Y:S04]  /*24c0*/  LDG.E.128.CONSTANT R84, [R112.64+0x500] ;  /* 0x0005000470547981 */ /* 0x000328000c1e9d00 */
[----:B------:R1:W4:Y:S04]  /*24d0*/  LDG.E.128.CONSTANT R88, [R112.64+0x5a0] ;  /* 0x0005a00470587981 */ /* 0x000328000c1e9d00 */
[----:B------:R1:W4:Y:S04]  /*24e0*/  LDG.E.128.CONSTANT R92, [R112.64+0x640] ;  /* 0x00064004705c7981 */ /* 0x000328000c1e9d00 */
[----:B------:R1:W4:Y:S04]  /*24f0*/  LDG.E.128.CONSTANT R96, [R112.64+0x6e0] ;  /* 0x0006e00470607981 */ /* 0x000328000c1e9d00 */
[----:B------:R1:W4:Y:S04]  /*2500*/  LDG.E.128.CONSTANT R100, [R112.64+0xa000] ;  /* 0x00a0000470647981 */ /* 0x000328000c1e9d00 */
[----:B-1----:R-:W4:Y:S04]  /*2510*/  LDG.E.128.CONSTANT R112, [R114.64] ;  /* 0x0000000472707981 */ /* 0x002f28000c1e9d00 */
[----:B------:R0:W-:Y:S04]  /*2520*/  STS.128 [R0.X16+0x1020], R104 ;  /* 0x0010206800007388 */ /* 0x0001e8000000cc00 */
[----:B------:R1:W-:Y:S04]  /*2530*/  STS.128 [R0.X16+0x10c0], R108 ;  /* 0x0010c06c00007388 */ /* 0x0003e8000000cc00 */
[----:B------:R2:W-:Y:S04]  /*2540*/  STS.128 [R0.X16+0x1200], R116 ;  /* 0x0012007400007388 */ /* 0x0005e8000000cc00 */
[----:B------:R2:W-:Y:S04]  /*2550*/  STS.128 [R0.X16+0x12a0], R120 ;  /* 0x0012a07800007388 */ /* 0x0005e8000000cc00 */
[----:B------:R2:W-:Y:S01]  /*2560*/  STS.128 [R0.X16+0x1340], R124 ;  /* 0x0013407c00007388 */ /* 0x0005e2000000cc00 */
[----:B0-----:R-:W-:-:S03]  /*2570*/  IADD3 R104, R213, R157, RZ ;  /* 0x0000009dd5687210 */ /* 0x001fc60007ffe0ff */
[----:B------:R0:W-:Y:S01]  /*2580*/  STS.128 [R0.X16+0x13e0], R128 ;  /* 0x0013e08000007388 */ /* 0x0001e2000000cc00 */
[----:B-1----:R-:W-:-:S03]  /*2590*/  IADD3 R108, R212, R157, RZ ;  /* 0x0000009dd46c7210 */ /* 0x002fc60007ffe0ff */
[----:B------:R1:W-:Y:S01]  /*25a0*/  STS.128 [R0.X16+0x1480], R132 ;  /* 0x0014808400007388 */ /* 0x0003e2000000cc00 */
[----:B--2---:R-:W-:-:S03]  /*25b0*/  IADD3 R116, R210, R157, RZ ;  /* 0x0000009dd2747210 */ /* 0x004fc60007ffe0ff */
[----:B------:R2:W-:Y:S01]  /*25c0*/  STS.128 [R0.X16+0x1520], R136 ;  /* 0x0015208800007388 */ /* 0x0005e2000000cc00 */
[----:B------:R-:W-:-:S03]  /*25d0*/  IADD3 R120, R209, R157, RZ ;  /* 0x0000009dd1787210 */ /* 0x000fc60007ffe0ff */
[----:B------:R2:W-:Y:S01]  /*25e0*/  STS.128 [R0.X16+0x15c0], R140 ;  /* 0x0015c08c00007388 */ /* 0x0005e2000000cc00 */
[----:B------:R-:W-:-:S03]  /*25f0*/  IADD3 R124, R207, R157, RZ ;  /* 0x0000009dcf7c7210 */ /* 0x000fc60007ffe0ff */
[----:B------:R2:W-:Y:S01]  /*2600*/  STS.128 [R0.X16+0x1660], R144 ;  /* 0x0016609000007388 */ /* 0x0005e2000000cc00 */
[----:B0-----:R-:W-:-:S03]  /*2610*/  IADD3 R128, R206, R157, RZ ;  /* 0x0000009dce807210 */ /* 0x001fc60007ffe0ff */
[----:B------:R0:W-:Y:S01]  /*2620*/  STS.128 [R0.X16+0x1700], R148 ;  /* 0x0017009400007388 */ /* 0x0001e2000000cc00 */
[----:B-1----:R-:W-:-:S03]  /*2630*/  IADD3 R132, R205, R157, RZ ;  /* 0x0000009dcd847210 */ /* 0x002fc60007ffe0ff */
[----:B------:R1:W-:Y:S01]  /*2640*/  STS.128 [R0.X16+0x1840], R152 ;  /* 0x0018409800007388 */ /* 0x0003e2000000cc00 */
[-C--:B--2---:R-:W-:Y:S02]  /*2650*/  IADD3 R136, R204, R157.reuse, RZ ;  /* 0x0000009dcc887210 */ /* 0x084fe40007ffe0ff */
[-C--:B------:R-:W-:Y:S02]  /*2660*/  IADD3 R140, R203, R157.reuse, RZ ;  /* 0x0000009dcb8c7210 */ /* 0x080fe40007ffe0ff */
[-C--:B------:R-:W-:Y:S02]  /*2670*/  IADD3 R144, R202, R157.reuse, RZ ;  /* 0x0000009dca907210 */ /* 0x080fe40007ffe0ff */
[-C--:B0-----:R-:W-:Y:S02]  /*2680*/  IADD3 R148, R201, R157.reuse, RZ ;  /* 0x0000009dc9947210 */ /* 0x081fe40007ffe0ff */
[----:B-1----:R-:W-:Y:S01]  /*2690*/  IADD3 R152, R200, R157, RZ ;  /* 0x0000009dc8987210 */ /* 0x002fe20007ffe0ff */
[----:B------:R-:W-:-:S04]  /*26a0*/  IMAD.WIDE R104, R104, R29, c[0x0][0x168] ;  /* 0x00005a0068687625 */ /* 0x000fc800078e021d */
[-C--:B------:R-:W-:Y:S02]  /*26b0*/  IMAD.WIDE R108, R108, R29.reuse, c[0x0][0x168] ;  /* 0x00005a006c6c7625 */ /* 0x080fe400078e021d */
[----:B------:R-:W2:Y:S02]  /*26c0*/  LDG.E.128.CONSTANT R104, [R104.64] ;  /* 0x0000000468687981 */ /* 0x000ea4000c1e9d00 */
[-C--:B------:R-:W-:Y:S02]  /*26d0*/  IMAD.WIDE R116, R116, R29.reuse, c[0x0][0x168] ;  /* 0x00005a0074747625 */ /* 0x080fe400078e021d */
[----:B------:R-:W2:Y:S02]  /*26e0*/  LDG.E.128.CONSTANT R108, [R108.64] ;  /* 0x000000046c6c7981 */ /* 0x000ea4000c1e9d00 */
[-C--:B------:R-:W-:Y:S02]  /*26f0*/  IMAD.WIDE R120, R120, R29.reuse, c[0x0][0x168] ;  /* 0x00005a0078787625 */ /* 0x080fe400078e021d */
[----:B------:R-:W2:Y:S02]  /*2700*/  LDG.E.128.CONSTANT R116, [R116.64] ;  /* 0x0000000474747981 */ /* 0x000ea4000c1e9d00 */
[----:B------:R-:W-:-:S02]  /*2710*/  IMAD.WIDE R124, R124, R29, c[0x0][0x168] ;  /* 0x00005a007c7c7625 */ /* 0x000fc400078e021d */
        /* <DEDUP_REMOVED lines=13> */
[----:B------:R-:W-:Y:S02]  /*27f0*/  IMAD.WIDE R152, R152, R29, c[0x0][0x168] ;  /* 0x00005a0098987625 */ /* 0x000fe400078e021d */
[----:B------:R-:W2:Y:S04]  /*2800*/  LDG.E.128.CONSTANT R148, [R148.64] ;  /* 0x0000000494947981 */ /* 0x000ea8000c1e9d00 */
[----:B------:R-:W2:Y:S04]  /*2810*/  LDG.E.128.CONSTANT R152, [R152.64] ;  /* 0x0000000498987981 */ /* 0x000ea8000c1e9d00 */
[----:B---3--:R0:W-:Y:S04]  /*2820*/  STS.128 [R0.X16+0xf80], R32 ;  /* 0x000f802000007388 */ /* 0x0081e8000000cc00 */
[----:B-----5:R1:W-:Y:S01]  /*2830*/  STS.128 [R0.X16+0x17a0], R36 ;  /* 0x0017a02400007388 */ /* 0x0203e2000000cc00 */
[----:B0-----:R-:W-:-:S05]  /*2840*/  IADD3 R32, R232, R157, RZ ;  /* 0x0000009de8207210 */ /* 0x001fca0007ffe0ff */
[----:B------:R-:W-:-:S06]  /*2850*/  IMAD.WIDE R32, R32, R29, c[0x0][0x168] ;  /* 0x00005a0020207625 */ /* 0x000fcc00078e021d */
[----:B------:R-:W3:Y:S04]  /*2860*/  LDG.E.128.CONSTANT R32, [R32.64] ;  /* 0x0000000420207981 */ /* 0x000ee8000c1e9d00 */
[----:B------:R0:W-:Y:S01]  /*2870*/  STS.128 [R0.X16+0x1fc0], R40 ;  /* 0x001fc02800007388 */ /* 0x0001e2000000cc00 */
[----:B-1----:R-:W-:-:S05]  /*2880*/  IADD3 R36, R231, R157, RZ ;  /* 0x0000009de7247210 */ /* 0x002fca0007ffe0ff */
[----:B------:R-:W-:-:S06]  /*2890*/  IMAD.WIDE R36, R36, R29, c[0x0][0x168] ;  /* 0x00005a0024247625 */ /* 0x000fcc00078e021d */
[----:B------:R-:W5:Y:S01]  /*28a0*/  LDG.E.128.CONSTANT R36, [R36.64] ;  /* 0x0000000424247981 */ /* 0x000f62000c1e9d00 */
[----:B0-----:R-:W-:-:S03]  /*28b0*/  IADD3 R40, R230, R157, RZ ;  /* 0x0000009de6287210 */ /* 0x001fc60007ffe0ff */
[----:B------:R0:W-:Y:S02]  /*28c0*/  STS.128 [R0.X16+0x27e0], R44 ;  /* 0x0027e02c00007388 */ /* 0x0001e4000000cc00 */
[----:B------:R-:W-:-:S06]  /*28d0*/  IMAD.WIDE R40, R40, R29, c[0x0][0x168] ;  /* 0x00005a0028287625 */ /* 0x000fcc00078e021d */
[----:B------:R-:W5:Y:S04]  /*28e0*/  LDG.E.128.CONSTANT R40, [R40.64] ;  /* 0x0000000428287981 */ /* 0x000f68000c1e9d00 */
[----:B------:R1:W-:Y:S01]  /*28f0*/  STS.128 [R0.X16+0x3780], R48 ;  /* 0x0037803000007388 */ /* 0x0003e2000000cc00 */
[----:B0-----:R-:W-:-:S05]  /*2900*/  IADD3 R44, R229, R157, RZ ;  /* 0x0000009de52c7210 */ /* 0x001fca0007ffe0ff */
[----:B------:R-:W-:-:S06]  /*2910*/  IMAD.WIDE R44, R44, R29, c[0x0][0x168] ;  /* 0x00005a002c2c7625 */ /* 0x000fcc00078e021d */
[----:B------:R-:W5:Y:S01]  /*2920*/  LDG.E.128.CONSTANT R44, [R44.64] ;  /* 0x000000042c2c7981 */ /* 0x000f62000c1e9d00 */
[----:B-1----:R-:W-:-:S03]  /*2930*/  IADD3 R48, R228, R157, RZ ;  /* 0x0000009de4307210 */ /* 0x002fc60007ffe0ff */
[----:B------:R0:W-:Y:S02]  /*2940*/  STS.128 [R0.X16+0x3fa0], R52 ;  /* 0x003fa03400007388 */ /* 0x0001e4000000cc00 */
[----:B------:R-:W-:-:S06]  /*2950*/  IMAD.WIDE R48, R48, R29, c[0x0][0x168] ;  /* 0x00005a0030307625 */ /* 0x000fcc00078e021d */
[----:B------:R-:W5:Y:S04]  /*2960*/  LDG.E.128.CONSTANT R48, [R48.64] ;  /* 0x0000000430307981 */ /* 0x000f68000c1e9d00 */
[----:B------:R1:W-:Y:S01]  /*2970*/  STS.128 [R0.X16+0x47c0], R56 ;  /* 0x0047c03800007388 */ /* 0x0003e2000000cc00 */
[----:B0-----:R-:W-:-:S03]  /*2980*/  IADD3 R52, R227, R157, RZ ;  /* 0x0000009de3347210 */ /* 0x001fc60007ffe0ff */
[----:B----4-:R0:W-:Y:S04]  /*2990*/  STS.128 [R0.X16+0x4fe0], R60 ;  /* 0x004fe03c00007388 */ /* 0x0101e8000000cc00 */
[----:B------:R4:W-:Y:S04]  /*29a0*/  STS.128 [R0.X16+0xa80], R68 ;  /* 0x000a804400007388 */ /* 0x0009e8000000cc00 */
[----:B------:R4:W-:Y:S01]  /*29b0*/  STS.128 [R0.X16+0xb20], R72 ;  /* 0x000b204800007388 */ /* 0x0009e2000000cc00 */
[----:B-1----:R-:W-:-:S03]  /*29c0*/  IADD3 R56, R226, R157, RZ ;  /* 0x0000009de2387210 */ /* 0x002fc60007ffe0ff */
[----:B------:R1:W-:Y:S04]  /*29d0*/  STS.128 [R0.X16+0x9e0], R64 ;  /* 0x0009e04000007388 */ /* 0x0003e8000000cc00 */
[----:B------:R4:W-:Y:S01]  /*29e0*/  STS.128 [R0.X16+0xbc0], R76 ;  /* 0x000bc04c00007388 */ /* 0x0009e2000000cc00 */
[----:B0-----:R-:W-:-:S03]  /*29f0*/  IADD3 R60, R225, R157, RZ ;  /* 0x0000009de13c7210 */ /* 0x001fc60007ffe0ff */
[----:B------:R0:W-:Y:S01]  /*2a00*/  STS.128 [R0.X16+0xc60], R80 ;  /* 0x000c605000007388 */ /* 0x0001e2000000cc00 */
[----:B----4-:R-:W-:-:S03]  /*2a10*/  IADD3 R68, R223, R157, RZ ;  /* 0x0000009ddf447210 */ /* 0x010fc60007ffe0ff */
[----:B------:R4:W-:Y:S01]  /*2a20*/  STS.128 [R0.X16+0xd00], R84 ;  /* 0x000d005400007388 */ /* 0x0009e2000000cc00 */
[----:B------:R-:W-:-:S03]  /*2a30*/  IADD3 R72, R222, R157, RZ ;  /* 0x0000009dde487210 */ /* 0x000fc60007ffe0ff */
[----:B------:R4:W-:Y:S01]  /*2a40*/  STS.128 [R0.X16+0xda0], R88 ;  /* 0x000da05800007388 */ /* 0x0009e2000000cc00 */
[----:B-1----:R-:W-:-:S03]  /*2a50*/  IADD3 R64, R224, R157, RZ ;  /* 0x0000009de0407210 */ /* 0x002fc60007ffe0ff */
[----:B------:R1:W-:Y:S01]  /*2a60*/  STS.128 [R0.X16+0xe40], R92 ;  /* 0x000e405c00007388 */ /* 0x0003e2000000cc00 */
[----:B------:R-:W-:-:S03]  /*2a70*/  IADD3 R76, R220, R157, RZ ;  /* 0x0000009ddc4c7210 */ /* 0x000fc60007ffe0ff */
[----:B------:R4:W-:Y:S01]  /*2a80*/  STS.128 [R0.X16+0xee0], R96 ;  /* 0x000ee06000007388 */ /* 0x0009e2000000cc00 */
[----:B0-----:R-:W-:-:S03]  /*2a90*/  IADD3 R80, R219, R157, RZ ;  /* 0x0000009ddb507210 */ /* 0x001fc60007ffe0ff */
[----:B------:R0:W-:Y:S01]  /*2aa0*/  STS.128 [R0.X16+0x3000], R100 ;  /* 0x0030006400007388 */ /* 0x0001e2000000cc00 */
[-C--:B----4-:R-:W-:Y:S02]  /*2ab0*/  IADD3 R84, R218, R157.reuse, RZ ;  /* 0x0000009dda547210 */ /* 0x090fe40007ffe0ff */
[-C--:B------:R-:W-:Y:S02]  /*2ac0*/  IADD3 R88, R217, R157.reuse, RZ ;  /* 0x0000009dd9587210 */ /* 0x080fe40007ffe0ff */
[-C--:B-1----:R-:W-:Y:S01]  /*2ad0*/  IADD3 R92, R216, R157.reuse, RZ ;  /* 0x0000009dd85c7210 */ /* 0x082fe20007ffe0ff */
[----:B------:R1:W-:Y:S01]  /*2ae0*/  STS.128 [R0.X16+0x1160], R112 ;  /* 0x0011607000007388 */ /* 0x0003e2000000cc00 */
[-C--:B------:R-:W-:Y:S02]  /*2af0*/  IADD3 R96, R215, R157.reuse, RZ ;  /* 0x0000009dd7607210 */ /* 0x080fe40007ffe0ff */
[----:B0-----:R-:W-:Y:S01]  /*2b00*/  IADD3 R100, R214, R157, RZ ;  /* 0x0000009dd6647210 */ /* 0x001fe20007ffe0ff */
[----:B------:R-:W-:-:S04]  /*2b10*/  IMAD.WIDE R52, R52, R29, c[0x0][0x168] ;  /* 0x00005a0034347625 */ /* 0x000fc800078e021d */
[----:B------:R-:W-:Y:S02]  /*2b20*/  IMAD.WIDE R56, R56, R29, c[0x0][0x168] ;  /* 0x00005a0038387625 */ /* 0x000fe400078e021d */
[----:B------:R-:W4:Y:S01]  /*2b30*/  LDG.E.128.CONSTANT R52, [R52.64] ;  /* 0x0000000434347981 */ /* 0x000f22000c1e9d00 */
[----:B-1----:R-:W-:Y:S01]  /*2b40*/  IADD3 R112, R211, R157, RZ ;  /* 0x0000009dd3707210 */ /* 0x002fe20007ffe0ff */
[-C--:B------:R-:W-:Y:S02]  /*2b50*/  IMAD.WIDE R60, R60, R29.reuse, c[0x0][0x168] ;  /* 0x00005a003c3c7625 */ /* 0x080fe400078e021d */
[----:B------:R-:W4:Y:S02]  /*2b60*/  LDG.E.128.CONSTANT R56, [R56.64] ;  /* 0x0000000438387981 */ /* 0x000f24000c1e9d00 */
[-C--:B------:R-:W-:Y:S02]  /*2b70*/  IMAD.WIDE R64, R64, R29.reuse, c[0x0][0x168] ;  /* 0x00005a0040407625 */ /* 0x080fe400078e021d */
[----:B------:R-:W4:Y:S02]  /*2b80*/  LDG.E.128.CONSTANT R60, [R60.64] ;  /* 0x000000043c3c7981 */ /* 0x000f24000c1e9d00 */
[----:B------:R-:W-:-:S02]  /*2b90*/  IMAD.WIDE R68, R68, R29, c[0x0][0x168] ;  /* 0x00005a0044447625 */ /* 0x000fc400078e021d */
[----:B------:R-:W4:Y:S02]  /*2ba0*/  LDG.E.128.CONSTANT R64, [R64.64] ;  /* 0x0000000440407981 */ /* 0x000f24000c1e9d00 */
        /* <DEDUP_REMOVED lines=17> */
[----:B------:R-:W4:Y:S04]  /*2cc0*/  LDG.E.128.CONSTANT R100, [R100.64] ;  /* 0x0000000464647981 */ /* 0x000f28000c1e9d00 */
[----:B------:R-:W4:Y:S04]  /*2cd0*/  LDG.E.128.CONSTANT R112, [R112.64] ;  /* 0x0000000470707981 */ /* 0x000f28000c1e9d00 */
[----:B--2---:R0:W-:Y:S04]  /*2ce0*/  STS.128 [R0.X16+0x24c0], R104 ;  /* 0x0024c06800007388 */ /* 0x0041e8000000cc00 */
        /* <DEDUP_REMOVED lines=35> */
[----:B------:R-:W2:Y:S04]  /*2f20*/  LDG.E.128.CONSTANT R128, [R128.64] ;  /* 0x0000000480807981 */ /* 0x000ea8000c1e9d00 */
[----:B---3--:R0:W-:Y:S01]  /*2f30*/  STS.128 [R0.X16+0x18e0], R32 ;  /* 0x0018e02000007388 */ /* 0x0081e2000000cc00 */
[----:B------:R-:W-:-:S03]  /*2f40*/  IMAD.WIDE R136, R136, R29, c[0x0][0x168] ;  /* 0x00005a0088887625 */ /* 0x000fc600078e021d */
[----:B------:R-:W3:Y:S01]  /*2f50*/  LDG.E.128.CONSTANT R132, [R132.64] ;  /* 0x0000000484847981 */ /* 0x000ee2000c1e9d00 */
[----:B------:R-:W-:-:S03]  /*2f60*/  IMAD.WIDE R140, R140, R29, c[0x0][0x168] ;  /* 0x00005a008c8c7625 */ /* 0x000fc600078e021d */
[----:B------:R-:W3:Y:S01]  /*2f70*/  LDG.E.128.CONSTANT R136, [R136.64] ;  /* 0x0000000488887981 */ /* 0x000ee2000c1e9d00 */
[----:B------:R-:W-:-:S03]  /*2f80*/  IMAD.WIDE R144, R144, R29, c[0x0][0x168] ;  /* 0x00005a0090907625 */ /* 0x000fc600078e021d */
[----:B------:R-:W3:Y:S04]  /*2f90*/  LDG.E.128.CONSTANT R140, [R140.64] ;  /* 0x000000048c8c7981 */ /* 0x000ee8000c1e9d00 */
[----:B-----5:R1:W-:Y:S01]  /*2fa0*/  STS.128 [R0.X16+0x1980], R36 ;  /* 0x0019802400007388 */ /* 0x0203e2000000cc00 */
[----:B0-----:R-:W-:Y:S01]  /*2fb0*/  IADD3 R32, R199, R157, RZ ;  /* 0x0000009dc7207210 */ /* 0x001fe20007ffe0ff */
[-C--:B------:R-:W-:Y:S02]  /*2fc0*/  IMAD.WIDE R148, R148, R29.reuse, c[0x0][0x168] ;  /* 0x00005a0094947625 */ /* 0x080fe400078e021d */
[----:B------:R-:W5:Y:S02]  /*2fd0*/  LDG.E.128.CONSTANT R144, [R144.64] ;  /* 0x0000000490907981 */ /* 0x000f64000c1e9d00 */
[----:B------:R-:W-:-:S02]  /*2fe0*/  IMAD.WIDE R32, R32, R29, c[0x0][0x168] ;  /* 0x00005a0020207625 */ /* 0x000fc400078e021d */
[----:B------:R-:W5:Y:S02]  /*2ff0*/  LDG.E.128.CONSTANT R148, [R148.64] ;  /* 0x0000000494947981 */ /* 0x000f64000c1e9d00 */
[----:B------:R-:W-:Y:S02]  /*3000*/  IMAD.WIDE R152, R152, R29, c[0x0][0x168] ;  /* 0x00005a0098987625 */ /* 0x000fe400078e021d */
[----:B------:R-:W5:Y:S01]  /*3010*/  LDG.E.128.CONSTANT R32, [R32.64] ;  /* 0x0000000420207981 */ /* 0x000f62000c1e9d00 */
[----:B-1----:R-:W-:-:S03]  /*3020*/  IADD3 R36, R198, R157, RZ ;  /* 0x0000009dc6247210 */ /* 0x002fc60007ffe0ff */
[----:B------:R-:W5:Y:S04]  /*3030*/  LDG.E.128.CONSTANT R152, [R152.64] ;  /* 0x0000000498987981 */ /* 0x000f68000c1e9d00 */
[----:B------:R0:W-:Y:S01]  /*3040*/  STS.128 [R0.X16+0x1a20], R40 ;  /* 0x001a202800007388 */ /* 0x0001e2000000cc00 */
        /* <DEDUP_REMOVED lines=10> */
[----:B-1----:R-:W-:-:S05]  /*30f0*/  IADD3 R48, R195, R157, RZ ;  /* 0x0000009dc3307210 */ /* 0x002fca0007ffe0ff */
[----:B------:R-:W-:-:S06]  /*3100*/  IMAD.WIDE R48, R48, R29, c[0x0][0x168] ;  /* 0x00005a0030307625 */ /* 0x000fcc00078e021d */
[----:B------:R-:W5:Y:S04]  /*3110*/  LDG.E.128.CONSTANT R48, [R48.64] ;  /* 0x0000000430307981 */ /* 0x000f68000c1e9d00 */
[----:B----4-:R0:W-:Y:S04]  /*3120*/  STS.128 [R0.X16+0x1c00], R52 ;  /* 0x001c003400007388 */ /* 0x0101e8000000cc00 */
[----:B------:R1:W-:Y:S04]  /*3130*/  STS.128 [R0.X16+0x1ca0], R56 ;  /* 0x001ca03800007388 */ /* 0x0003e8000000cc00 */
[----:B------:R4:W-:Y:S04]  /*3140*/  STS.128 [R0.X16+0x1d40], R60 ;  /* 0x001d403c00007388 */ /* 0x0009e8000000cc00 */
[----:B------:R4:W-:Y:S01]  /*3150*/  STS.128 [R0.X16+0x1de0], R64 ;  /* 0x001de04000007388 */ /* 0x0009e2000000cc00 */
[----:B0-----:R-:W-:-:S03]  /*3160*/  IADD3 R52, R194, R157, RZ ;  /* 0x0000009dc2347210 */ /* 0x001fc60007ffe0ff */
[----:B------:R0:W-:Y:S01]  /*3170*/  STS.128 [R0.X16+0x1e80], R68 ;  /* 0x001e804400007388 */ /* 0x0001e2000000cc00 */
[----:B-1----:R-:W-:-:S03]  /*3180*/  IADD3 R56, R193, R157, RZ ;  /* 0x0000009dc1387210 */ /* 0x002fc60007ffe0ff */
[----:B------:R1:W-:Y:S04]  /*3190*/  STS.128 [R0.X16+0x1f20], R72 ;  /* 0x001f204800007388 */ /* 0x0003e8000000cc00 */
[----:B------:R4:W-:Y:S02]  /*31a0*/  STS.128 [R0.X16+0x2060], R76 ;  /* 0x0020604c00007388 */ /* 0x0009e4000000cc00 */
[-C--:B----4-:R-:W-:Y:S02]  /*31b0*/  IADD3 R60, R192, R157.reuse, RZ ;  /* 0x0000009dc03c7210 */ /* 0x090fe40007ffe0ff */
[----:B------:R4:W-:Y:S01]  /*31c0*/  STS.128 [R0.X16+0x2100], R80 ;  /* 0x0021005000007388 */ /* 0x0009e2000000cc00 */
[----:B------:R-:W-:-:S03]  /*31d0*/  IADD3 R64, R191, R157, RZ ;  /* 0x0000009dbf407210 */ /* 0x000fc60007ffe0ff */
[----:B------:R4:W-:Y:S01]  /*31e0*/  STS.128 [R0.X16+0x21a0], R84 ;  /* 0x0021a05400007388 */ /* 0x0009e2000000cc00 */
[----:B0-----:R-:W-:-:S03]  /*31f0*/  IADD3 R68, R190, R157, RZ ;  /* 0x0000009dbe447210 */ /* 0x001fc60007ffe0ff */
[----:B------:R0:W-:Y:S01]  /*3200*/  STS.128 [R0.X16+0x2240], R88 ;  /* 0x0022405800007388 */ /* 0x0001e2000000cc00 */
[----:B-1----:R-:W-:-:S03]  /*3210*/  IADD3 R72, R189, R157, RZ ;  /* 0x0000009dbd487210 */ /* 0x002fc60007ffe0ff */
[----:B------:R1:W-:Y:S01]  /*3220*/  STS.128 [R0.X16+0x22e0], R92 ;  /* 0x0022e05c00007388 */ /* 0x0003e2000000cc00 */
[----:B------:R-:W-:-:S03]  /*3230*/  IADD3 R76, R188, R157, RZ ;  /* 0x0000009dbc4c7210 */ /* 0x000fc60007ffe0ff */
[----:B------:R1:W-:Y:S01]  /*3240*/  STS.128 [R0.X16+0x2380], R96 ;  /* 0x0023806000007388 */ /* 0x0003e2000000cc00 */
[----:B----4-:R-:W-:-:S03]  /*3250*/  IADD3 R80, R187, R157, RZ ;  /* 0x0000009dbb507210 */ /* 0x010fc60007ffe0ff */
[----:B------:R4:W-:Y:S01]  /*3260*/  STS.128 [R0.X16+0x2420], R100 ;  /* 0x0024206400007388 */ /* 0x0009e2000000cc00 */
[----:B------:R-:W-:-:S03]  /*3270*/  IADD3 R84, R186, R157, RZ ;  /* 0x0000009dba547210 */ /* 0x000fc60007ffe0ff */
[----:B------:R4:W-:Y:S01]  /*3280*/  STS.128 [R0.X16+0x2600], R112 ;  /* 0x0026007000007388 */ /* 0x0009e2000000cc00 */
[-C--:B0-----:R-:W-:Y:S02]  /*3290*/  IADD3 R88, R185, R157.reuse, RZ ;  /* 0x0000009db9587210 */ /* 0x081fe40007ffe0ff */
[-C--:B-1----:R-:W-:Y:S02]  /*32a0*/  IADD3 R92, R183, R157.reuse, RZ ;  /* 0x0000009db75c7210 */ /* 0x082fe40007ffe0ff */
[-C--:B------:R-:W-:Y:S02]  /*32b0*/  IADD3 R96, R182, R157.reuse, RZ ;  /* 0x0000009db6607210 */ /* 0x080fe40007ffe0ff */
[-C--:B----4-:R-:W-:Y:S02]  /*32c0*/  IADD3 R100, R181, R157.reuse, RZ ;  /* 0x0000009db5647210 */ /* 0x090fe40007ffe0ff */
[----:B------:R-:W-:Y:S01]  /*32d0*/  IADD3 R112, R178, R157, RZ ;  /* 0x0000009db2707210 */ /* 0x000fe20007ffe0ff */
[----:B------:R-:W-:-:S04]  /*32e0*/  IMAD.WIDE R52, R52, R29, c[0x0][0x168] ;  /* 0x00005a0034347625 */ /* 0x000fc800078e021d */
[-C--:B------:R-:W-:Y:S02]  /*32f0*/  IMAD.WIDE R56, R56, R29.reuse, c[0x0][0x168] ;  /* 0x00005a0038387625 */ /* 0x080fe400078e021d */
        /* <DEDUP_REMOVED lines=25> */
[----:B------:R-:W4:Y:S01]  /*3490*/  LDG.E.128.CONSTANT R112, [R112.64] ;  /* 0x0000000470707981 */ /* 0x000f22000c1e9d00 */
[----:B------:R-:W-:-:S03]  /*34a0*/  IADD3 R156, R28, R157, RZ ;  /* 0x0000009d1c9c7210 */ /* 0x000fc60007ffe0ff */
        /* <DEDUP_REMOVED lines=8> */
[----:B---3--:R1:W-:Y:S01]  /*3530*/  STS.128 [R0.X16+0x3e60], R132 ;  /* 0x003e608400007388 */ /* 0x0083e2000000cc00 */
[----:B--2---:R-:W-:-:S03]  /*3540*/  IADD3 R116, R18, R157, RZ ;  /* 0x0000009d12747210 */ /* 0x004fc60007ffe0ff */
[----:B------:R2:W-:Y:S01]  /*3550*/  STS.128 [R0.X16+0x3f00], R136 ;  /* 0x003f008800007388 */ /* 0x0005e2000000cc00 */
[----:B------:R-:W-:-:S03]  /*3560*/  IADD3 R120, R19, R157, RZ ;  /* 0x0000009d13787210 */ /* 0x000fc60007ffe0ff */
[----:B------:R3:W-:Y:S01]  /*3570*/  STS.128 [R0.X16+0x4040], R140 ;  /* 0x0040408c00007388 */ /* 0x0007e2000000cc00 */
[----:B-----5:R-:W-:-:S03]  /*3580*/  IADD3 R124, R20, R157, RZ ;  /* 0x0000009d147c7210 */ /* 0x020fc60007ffe0ff */
[----:B------:R5:W-:Y:S01]  /*3590*/  STS.128 [R0.X16+0x40e0], R144 ;  /* 0x0040e09000007388 */ /* 0x000be2000000cc00 */
[----:B0-----:R-:W-:-:S03]  /*35a0*/  IADD3 R128, R21, R157, RZ ;  /* 0x0000009d15807210 */ /* 0x001fc60007ffe0ff */
[----:B------:R0:W-:Y:S01]  /*35b0*/  STS.128 [R0.X16+0x4180], R148 ;  /* 0x0041809400007388 */ /* 0x0001e2000000cc00 */
[----:B-1----:R-:W-:-:S03]  /*35c0*/  IADD3 R132, R22, R157, RZ ;  /* 0x0000009d16847210 */ /* 0x002fc60007ffe0ff */
[----:B------:R1:W-:Y:S01]  /*35d0*/  STS.128 [R0.X16+0x2d80], R32 ;  /* 0x002d802000007388 */ /* 0x0003e2000000cc00 */
[-C--:B--2---:R-:W-:Y:S02]  /*35e0*/  IADD3 R136, R23, R157.reuse, RZ ;  /* 0x0000009d17887210 */ /* 0x084fe40007ffe0ff */
[-C--:B---3--:R-:W-:Y:S01]  /*35f0*/  IADD3 R140, R24, R157.reuse, RZ ;  /* 0x0000009d188c7210 */ /* 0x088fe20007ffe0ff */
[----:B------:R2:W-:Y:S01]  /*3600*/  STS.128 [R0.X16+0x4220], R152 ;  /* 0x0042209800007388 */ /* 0x0005e2000000cc00 */
[-C--:B-----5:R-:W-:Y:S02]  /*3610*/  IADD3 R144, R25, R157.reuse, RZ ;  /* 0x0000009d19907210 */ /* 0x0a0fe40007ffe0ff */
[-C--:B0-----:R-:W-:Y:S01]  /*3620*/  IADD3 R148, R26, R157.reuse, RZ ;  /* 0x0000009d1a947210 */ /* 0x081fe20007ffe0ff */
[----:B------:R0:W-:Y:S01]  /*3630*/  STS.128 [R0.X16+0x2e20], R36 ;  /* 0x002e202400007388 */ /* 0x0001e2000000cc00 */
[-C--:B-1----:R-:W-:Y:S02]  /*3640*/  IADD3 R32, R166, R157.reuse, RZ ;  /* 0x0000009da6207210 */ /* 0x082fe40007ffe0ff */
[----:B--2---:R-:W-:-:S03]  /*3650*/  IADD3 R152, R27, R157, RZ ;  /* 0x0000009d1b987210 */ /* 0x004fc60007ffe0ff */
[----:B------:R-:W-:-:S04]  /*3660*/  IMAD.WIDE R32, R32, R29, c[0x0][0x168] ;  /* 0x00005a0020207625 */ /* 0x000fc800078e021d */
[----:B------:R-:W-:Y:S02]  /*3670*/  IMAD.WIDE R104, R104, R29, c[0x0][0x168] ;  /* 0x00005a0068687625 */ /* 0x000fe400078e021d */
[----:B------:R-:W2:Y:S01]  /*3680*/  LDG.E.128.CONSTANT R32, [R32.64] ;  /* 0x0000000420207981 */ /* 0x000ea2000c1e9d00 */
[----:B0-----:R-:W-:-:S03]  /*3690*/  IADD3 R36, R165, R157, RZ ;  /* 0x0000009da5247210 */ /* 0x001fc60007ffe0ff */
[----:B------:R0:W-:Y:S02]  /*36a0*/  STS.128 [R0.X16+0x2ec0], R40 ;  /* 0x002ec02800007388 */ /* 0x0001e4000000cc00 */
[-C--:B------:R-:W-:Y:S02]  /*36b0*/  IMAD.WIDE R36, R36, R29.reuse, c[0x0][0x168] ;  /* 0x00005a0024247625 */ /* 0x080fe400078e021d */
[----:B------:R-:W3:Y:S02]  /*36c0*/  LDG.E.128.CONSTANT R104, [R104.64] ;  /* 0x0000000468687981 */ /* 0x000ee4000c1e9d00 */
[-C--:B------:R-:W-:Y:S02]  /*36d0*/  IMAD.WIDE R108, R108, R29.reuse, c[0x0][0x168] ;  /* 0x00005a006c6c7625 */ /* 0x080fe400078e021d */
[----:B------:R-:W5:Y:S02]  /*36e0*/  LDG.E.128.CONSTANT R36, [R36.64] ;  /* 0x0000000424247981 */ /* 0x000f64000c1e9d00 */
[----:B------:R-:W-:-:S02]  /*36f0*/  IMAD.WIDE R116, R116, R29, c[0x0][0x168] ;  /* 0x00005a0074747625 */ /* 0x000fc400078e021d */
[----:B------:R-:W5:Y:S01]  /*3700*/  LDG.E.128.CONSTANT R108, [R108.64] ;  /* 0x000000046c6c7981 */ /* 0x000f62000c1e9d00 */
[----:B0-----:R-:W-:-:S03]  /*3710*/  IADD3 R40, R164, R157, RZ ;  /* 0x0000009da4287210 */ /* 0x001fc60007ffe0ff */
[----:B------:R0:W-:Y:S01]  /*3720*/  STS.128 [R0.X16+0x2f60], R44 ;  /* 0x002f602c00007388 */ /* 0x0001e2000000cc00 */
[----:B------:R-:W-:-:S03]  /*3730*/  IMAD.WIDE R120, R120, R29, c[0x0][0x168] ;  /* 0x00005a0078787625 */ /* 0x000fc600078e021d */
[----:B------:R-:W5:Y:S01]  /*3740*/  LDG.E.128.CONSTANT R116, [R116.64] ;  /* 0x0000000474747981 */ /* 0x000f62000c1e9d00 */
[----:B------:R-:W-:-:S03]  /*3750*/  IMAD.WIDE R40, R40, R29, c[0x0][0x168] ;  /* 0x00005a0028287625 */ /* 0x000fc600078e021d */
[----:B------:R-:W5:Y:S01]  /*3760*/  LDG.E.128.CONSTANT R120, [R120.64] ;  /* 0x0000000478787981 */ /* 0x000f62000c1e9d00 */
[----:B------:R-:W-:-:S03]  /*3770*/  IMAD.WIDE R124, R124, R29, c[0x0][0x168] ;  /* 0x00005a007c7c7625 */ /* 0x000fc600078e021d */
[----:B------:R-:W5:Y:S04]  /*3780*/  LDG.E.128.CONSTANT R40, [R40.64] ;  /* 0x0000000428287981 */ /* 0x000f68000c1e9d00 */
[----:B------:R1:W-:Y:S01]  /*3790*/  STS.128 [R0.X16+0x30a0], R48 ;  /* 0x0030a03000007388 */ /* 0x0003e2000000cc00 */
[----:B0-----:R-:W-:Y:S01]  /*37a0*/  IADD3 R44, R163, R157, RZ ;  /* 0x0000009da32c7210 */ /* 0x001fe20007ffe0ff */
[-C--:B------:R-:W-:Y:S02]  /*37b0*/  IMAD.WIDE R128, R128, R29.reuse, c[0x0][0x168] ;  /* 0x00005a0080807625 */ /* 0x080fe400078e021d */
[----:B------:R-:W5:Y:S02]  /*37c0*/  LDG.E.128.CONSTANT R124, [R124.64] ;  /* 0x000000047c7c7981 */ /* 0x000f64000c1e9d00 */
[----:B------:R-:W-:-:S02]  /*37d0*/  IMAD.WIDE R44, R44, R29, c[0x0][0x168] ;  /* 0x00005a002c2c7625 */ /* 0x000fc400078e021d */
[----:B------:R-:W5:Y:S02]  /*37e0*/  LDG.E.128.CONSTANT R128, [R128.64] ;  /* 0x0000000480807981 */ /* 0x000f64000c1e9d00 */
[----:B------:R-:W-:Y:S02]  /*37f0*/  IMAD.WIDE R132, R132, R29, c[0x0][0x168] ;  /* 0x00005a0084847625 */ /* 0x000fe400078e021d */
[----:B------:R-:W5:Y:S01]  /*3800*/  LDG.E.128.CONSTANT R44, [R44.64] ;  /* 0x000000042c2c7981 */ /* 0x000f62000c1e9d00 */
[----:B-1----:R-:W-:Y:S01]  /*3810*/  IADD3 R48, R162, R157, RZ ;  /* 0x0000009da2307210 */ /* 0x002fe20007ffe0ff */
        /* <DEDUP_REMOVED lines=9> */
[----:B------:R-:W5:Y:S02]  /*38b0*/  LDG.E.128.CONSTANT R144, [R144.64] ;  /* 0x0000000490907981 */ /* 0x000f64000c1e9d00 */
[----:B------:R-:W-:Y:S02]  /*38c0*/  IMAD.WIDE R152, R152, R29, c[0x0][0x168] ;  /* 0x00005a0098987625 */ /* 0x000fe400078e021d */
[----:B------:R-:W5:Y:S04]  /*38d0*/  LDG.E.128.CONSTANT R148, [R148.64] ;  /* 0x0000000494947981 */ /* 0x000f68000c1e9d00 */
[----:B------:R-:W5:Y:S04]  /*38e0*/  LDG.E.128.CONSTANT R152, [R152.64] ;  /* 0x0000000498987981 */ /* 0x000f68000c1e9d00 */
[----:B----4-:R0:W-:Y:S04]  /*38f0*/  STS.128 [R0.X16+0x3140], R52 ;  /* 0x0031403400007388 */ /* 0x0101e8000000cc00 */
        /* <DEDUP_REMOVED lines=8> */
[----:B----4-:R-:W-:-:S03]  /*3980*/  IADD3 R60, R2, R157, RZ ;  /* 0x0000009d023c7210 */ /* 0x010fc60007ffe0ff */
        /* <DEDUP_REMOVED lines=13> */
[-C--:B------:R-:W-:Y:S02]  /*3a60*/  IADD3 R88, R10, R157.reuse, RZ ;  /* 0x0000009d0a587210 */ /* 0x080fe40007ffe0ff */
[-C--:B0-----:R-:W-:Y:S02]  /*3a70*/  IADD3 R92, R11, R157.reuse, RZ ;  /* 0x0000009d0b5c7210 */ /* 0x081fe40007ffe0ff */
[-C--:B-1----:R-:W-:Y:S02]  /*3a80*/  IADD3 R96, R12, R157.reuse, RZ ;  /* 0x0000009d0c607210 */ /* 0x082fe40007ffe0ff */
        /* <DEDUP_REMOVED lines=29> */
[----:B------:R-:W-:Y:S02]  /*3c60*/  IMAD.WIDE R156, R156, R29, c[0x0][0x168] ;  /* 0x00005a009c9c7625 */ /* 0x000fe400078e021d */
[----:B------:R-:W4:Y:S04]  /*3c70*/  LDG.E.128.CONSTANT R112, [R112.64] ;  /* 0x0000000470707981 */ /* 0x000f28000c1e9d00 */
[----:B------:R-:W4:Y:S04]  /*3c80*/  LDG.E.128.CONSTANT R156, [R156.64] ;  /* 0x000000049c9c7981 */ /* 0x000f28000c1e9d00 */
[----:B--2---:R-:W-:Y:S04]  /*3c90*/  STS.128 [R0.X16+0x42c0], R32 ;  /* 0x0042c02000007388 */ /* 0x004fe8000000cc00 */
[----:B---3--:R-:W-:Y:S04]  /*3ca0*/  STS.128 [R0.X16+0x4ea0], R104 ;  /* 0x004ea06800007388 */ /* 0x008fe8000000cc00 */
[----:B-----5:R-:W-:Y:S04]  /*3cb0*/  STS.128 [R0.X16+0x4360], R36 ;  /* 0x0043602400007388 */ /* 0x020fe8000000cc00 */
[----:B------:R-:W-:Y:S04]  /*3cc0*/  STS.128 [R0.X16+0x4f40], R108 ;  /* 0x004f406c00007388 */ /* 0x000fe8000000cc00 */
        /* <DEDUP_REMOVED lines=13> */
[----:B----4-:R-:W-:Y:S04]  /*3da0*/  STS.128 [R0.X16+0x45e0], R52 ;  /* 0x0045e03400007388 */ /* 0x010fe8000000cc00 */
        /* <DEDUP_REMOVED lines=14> */
[----:B------:R-:W-:Y:S06]  /*3e90*/  BAR.SYNC 0x0 ;  /* 0x0000000000007b1d */ /* 0x000fec0000000000 */
[----:B------:R-:W-:Y:S04]  /*3ea0*/  LDS.128 R32, [R31] ;  /* 0x000000001f207984 */ /* 0x000fe80000000c00 */
[----:B------:R-:W0:Y:S04]  /*3eb0*/  LDS.128 R36, [RZ] ;  /* 0x00000000ff247984 */ /* 0x000e280000000c00 */
[----:B------:R-:W-:Y:S04]  /*3ec0*/  LDS.128 R56, [R31+0x10] ;  /* 0x000010001f387984 */ /* 0x000fe80000000c00 */
[----:B------:R-:W1:Y:S04]  /*3ed0*/  LDS.128 R60, [0x10] ;  /* 0x00001000ff3c7984 */ /* 0x000e680000000c00 */
[----:B------:R-:W-:Y:S04]  /*3ee0*/  LDS.128 R40, [R31+0x20] ;  /* 0x000020001f287984 */ /* 0x000fe80000000c00 */
[----:B------:R-:W2:Y:S04]  /*3ef0*/  LDS.128 R44, [0x20] ;  /* 0x00002000ff2c7984 */ /* 0x000ea80000000c00 */
[----:B------:R-:W-:Y:S04]  /*3f00*/  LDS.128 R48, [R31+0x30] ;  /* 0x000030001f307984 */ /* 0x000fe80000000c00 */
[----:B------:R-:W3:Y:S01]  /*3f10*/  LDS.128 R52, [0x30] ;  /* 0x00003000ff347984 */ /* 0x000ee20000000c00 */
[----:B0-----:R-:W-:-:S04]  /*3f20*/  FFMA R32, R32, R36, R249 ;  /* 0x0000002420207223 */ /* 0x001fc800000000f9 */
[----:B------:R-:W-:-:S04]  /*3f30*/  FFMA R33, R33, R37, R32 ;  /* 0x0000002521217223 */ /* 0x000fc80000000020 */
[----:B------:R-:W-:-:S04]  /*3f40*/  FFMA R34, R34, R38, R33 ;  /* 0x0000002622227223 */ /* 0x000fc80000000021 */
[----:B------:R-:W-:Y:S02]  /*3f50*/  FFMA R35, R35, R39, R34 ;  /* 0x0000002723237223 */ /* 0x000fe40000000022 */
[----:B------:R-:W-:Y:S02]  /*3f60*/  LDS.128 R36, [0x40] ;  /* 0x00004000ff247984 */ /* 0x000fe40000000c00 */
[----:B-1----:R-:W-:Y:S02]  /*3f70*/  FFMA R56, R56, R60, R35 ;  /* 0x0000003c38387223 */ /* 0x002fe40000000023 */
[----:B------:R-:W0:Y:S02]  /*3f80*/  LDS.128 R32, [R31+0x40] ;  /* 0x000040001f207984 */ /* 0x000e240000000c00 */
[----:B------:R-:W-:-:S04]  /*3f90*/  FFMA R57, R57, R61, R56 ;  /* 0x0000003d39397223 */ /* 0x000fc80000000038 */
[----:B------:R-:W-:-:S04]  /*3fa0*/  FFMA R58, R58, R62, R57 ;  /* 0x0000003e3a3a7223 */ /* 0x000fc80000000039 */
[----:B------:R-:W-:Y:S02]  /*3fb0*/  FFMA R59, R59, R63, R58 ;  /* 0x0000003f3b3b7223 */ /* 0x000fe4000000003a */
[----:B------:R-:W-:Y:S02]  /*3fc0*/  LDS.128 R60, [0x50] ;  /* 0x00005000ff3c7984 */ /* 0x000fe40000000c00 */
[----:B--2---:R-:W-:Y:S02]  /*3fd0*/  FFMA R40, R40, R44, R59 ;  /* 0x0000002c28287223 */ /* 0x004fe4000000003b */
[----:B------:R-:W1:Y:S02]  /*3fe0*/  LDS.128 R56, [R31+0x50] ;  /* 0x000050001f387984 */ /* 0x000e640000000c00 */
[----:B------:R-:W-:-:S04]  /*3ff0*/  FFMA R41, R41, R45, R40 ;  /* 0x0000002d29297223 */ /* 0x000fc80000000028 */
[----:B------:R-:W-:-:S04]  /*4000*/  FFMA R42, R42, R46, R41 ;  /* 0x0000002e2a2a7223 */ /* 0x000fc80000000029 */
[----:B------:R-:W-:Y:S02]  /*4010*/  FFMA R43, R43, R47, R42 ;  /* 0x0000002f2b2b7223 */ /* 0x000fe4000000002a */
[----:B------:R-:W-:Y:S02]  /*4020*/  LDS.128 R44, [0x60] ;  /* 0x00006000ff2c7984 */ /* 0x000fe40000000c00 */
[----:B---3--:R-:W-:Y:S02]  /*4030*/  FFMA R48, R48, R52, R43 ;  /* 0x0000003430307223 */ /* 0x008fe4000000002b */
[----:B------:R-:W2:Y:S02]  /*4040*/  LDS.128 R40, [R31+0x60] ;  /* 0x000060001f287984 */ /* 0x000ea40000000c00 */
[----:B------:R-:W-:-:S04]  /*4050*/  FFMA R49, R49, R53, R48 ;  /* 0x0000003531317223 */ /* 0x000fc80000000030 */
[----:B------:R-:W-:-:S04]  /*4060*/  FFMA R50, R50, R54, R49 ;  /* 0x0000003632327223 */ /* 0x000fc80000000031 */
[----:B------:R-:W-:Y:S02]  /*4070*/  FFMA R51, R51, R55, R50 ;  /* 0x0000003733337223 */ /* 0x000fe40000000032 */
[----:B------:R-:W-:Y:S02]  /*4080*/  LDS.128 R52, [0x70] ;  /* 0x00007000ff347984 */ /* 0x000fe40000000c00 */
[----:B0-----:R-:W-:Y:S02]  /*4090*/  FFMA R32, R32, R36, R51 ;  /* 0x0000002420207223 */ /* 0x001fe40000000033 */
[----:B------:R-:W0:Y:S02]  /*40a0*/  LDS.128 R48, [R31+0x70] ;  /* 0x000070001f307984 */ /* 0x000e240000000c00 */
[----:B------:R-:W-:-:S04]  /*40b0*/  FFMA R33, R33, R37, R32 ;  /* 0x0000002521217223 */ /* 0x000fc80000000020 */
[----:B------:R-:W-:-:S04]  /*40c0*/  FFMA R34, R34, R38, R33 ;  /* 0x0000002622227223 */ /* 0x000fc80000000021 */
[----:B------:R-:W-:Y:S02]  /*40d0*/  FFMA R35, R35, R39, R34 ;  /* 0x0000002723237223 */ /* 0x000fe40000000022 */
[----:B------:R-:W-:Y:S02]  /*40e0*/  LDS.128 R36, [0x80] ;  /* 0x00008000ff247984 */ /* 0x000fe40000000c00 */
[----:B-1----:R-:W-:Y:S02]  /*40f0*/  FFMA R56, R56, R60, R35 ;  /* 0x0000003c38387223 */ /* 0x002fe40000000023 */
[----:B------:R-:W1:Y:S02]  /*4100*/  LDS.128 R32, [R31+0x80] ;  /* 0x000080001f207984 */ /* 0x000e640000000c00 */
[----:B------:R-:W-:-:S04]  /*4110*/  FFMA R57, R57, R61, R56 ;  /* 0x0000003d39397223 */ /* 0x000fc80000000038 */
[----:B------:R-:W-:-:S04]  /*4120*/  FFMA R58, R58, R62, R57 ;  /* 0x0000003e3a3a7223 */ /* 0x000fc80000000039 */
[----:B------:R-:W-:Y:S02]  /*4130*/  FFMA R59, R59, R63, R58 ;  /* 0x0000003f3b3b7223 */ /* 0x000fe4000000003a */
[----:B------:R-:W-:Y:S02]  /*4140*/  LDS.128 R60, [0x90] ;  /* 0x00009000ff3c7984 */ /* 0x000fe40000000c00 */
[----:B--2---:R-:W-:Y:S02]  /*4150*/  FFMA R40, R40, R44, R59 ;  /* 0x0000002c28287223 */ /* 0x004fe4000000003b */
        /* <DEDUP_REMOVED lines=334> */
[----:B------:R-:W-:Y:S02]  /*5640*/  LDS.128 R60, [R31+0x410] ;  /* 0x000410001f3c7984 */ /* 0x000fe40000000c00 */
[----:B-1----:R-:W-:Y:S02]  /*5650*/  FFMA R40, R40, R44, R59 ;  /* 0x0000002c28287223 */ /* 0x002fe4000000003b */
[----:B------:R-:W1:Y:S02]  /*5660*/  LDS.128 R56, [0x410] ;  /* 0x00041000ff387984 */ /* 0x000e640000000c00 */
[----:B------:R-:W-:-:S04]  /*5670*/  FFMA R41, R41, R45, R40 ;  /* 0x0000002d29297223 */ /* 0x000fc80000000028 */
[----:B------:R-:W-:-:S04]  /*5680*/  FFMA R42, R42, R46, R41 ;  /* 0x0000002e2a2a7223 */ /* 0x000fc80000000029 */
[----:B------:R-:W-:Y:S02]  /*5690*/  FFMA R43, R43, R47, R42 ;  /* 0x0000002f2b2b7223 */ /* 0x000fe4000000002a */
[----:B------:R-:W-:Y:S02]  /*56a0*/  LDS.128 R44, [R31+0x420] ;  /* 0x000420001f2c7984 */ /* 0x000fe40000000c00 */
[----:B--2---:R-:W-:Y:S02]  /*56b0*/  FFMA R48, R48, R52, R43 ;  /* 0x0000003430307223 */ /* 0x004fe4000000002b */
[----:B------:R-:W2:Y:S02]  /*56c0*/  LDS.128 R40, [0x420] ;  /* 0x00042000ff287984 */ /* 0x000ea40000000c00 */
[----:B------:R-:W-:-:S04]  /*56d0*/  FFMA R49, R49, R53, R48 ;  /* 0x0000003531317223 */ /* 0x000fc80000000030 */
[----:B------:R-:W-:-:S04]  /*56e0*/  FFMA R50, R50, R54, R49 ;  /* 0x0000003632327223 */ /* 0x000fc80000000031 */
[----:B------:R-:W-:Y:S02]  /*56f0*/  FFMA R51, R51, R55, R50 ;  /* 0x0000003733337223 */ /* 0x000fe40000000032 */
[----:B------:R-:W-:Y:S02]  /*5700*/  LDS.128 R52, [R31+0x430] ;  /* 0x000430001f347984 */ /* 0x000fe40000000c00 */
[----:B0-----:R-:W-:Y:S02]  /*5710*/  FFMA R32, R32, R36, R51 ;  /* 0x0000002420207223 */ /* 0x001fe40000000033 */
[----:B------:R-:W0:Y:S02]  /*5720*/  LDS.128 R48, [0x430] ;  /* 0x00043000ff307984 */ /* 0x000e240000000c00 */
        /* <DEDUP_REMOVED lines=362> */
[----:B------:R-:W-:-:S04]  /*6dd0*/  FFMA R35, R39, R35, R34 ;  /* 0x0000002327237223 */ /* 0x000fc80000000022 */
[----:B-1----:R-:W-:-:S04]  /*6de0*/  FFMA R56, R60, R56, R35 ;  /* 0x000000383c387223 */ /* 0x002fc80000000023 */
[----:B------:R-:W-:-:S04]  /*6df0*/  FFMA R57, R61, R57, R56 ;  /* 0x000000393d397223 */ /* 0x000fc80000000038 */
[----:B------:R-:W-:-:S04]  /*6e00*/  FFMA R58, R62, R58, R57 ;  /* 0x0000003a3e3a7223 */ /* 0x000fc80000000039 */
[----:B------:R-:W-:-:S04]  /*6e10*/  FFMA R59, R63, R59, R58 ;  /* 0x0000003b3f3b7223 */ /* 0x000fc8000000003a */
[----:B--2---:R-:W-:-:S04]  /*6e20*/  FFMA R40, R40, R44, R59 ;  /* 0x0000002c28287223 */ /* 0x004fc8000000003b */
[----:B------:R-:W-:Y:S01]  /*6e30*/  FFMA R41, R41, R45, R40 ;  /* 0x0000002d29297223 */ /* 0x000fe20000000028 */
[----:B------:R-:W-:-:S03]  /*6e40*/  IADD3 R30, R30, 0x1, RZ ;  /* 0x000000011e1e7810 */ /* 0x000fc60007ffe0ff */
[----:B------:R-:W-:Y:S01]  /*6e50*/  FFMA R42, R42, R46, R41 ;  /* 0x0000002e2a2a7223 */ /* 0x000fe20000000029 */
[----:B------:R-:W-:-:S03]  /*6e60*/  ISETP.NE.AND P0, PT, R30, 0x4, PT ;  /* 0x000000041e00780c */ /* 0x000fc60003f05270 */
[----:B------:R-:W-:-:S04]  /*6e70*/  FFMA R43, R43, R47, R42 ;  /* 0x0000002f2b2b7223 */ /* 0x000fc8000000002a */
[----:B0-----:R-:W-:-:S04]  /*6e80*/  FFMA R48, R48, R52, R43 ;  /* 0x0000003430307223 */ /* 0x001fc8000000002b */
[----:B------:R-:W-:-:S04]  /*6e90*/  FFMA R49, R49, R53, R48 ;  /* 0x0000003531317223 */ /* 0x000fc80000000030 */
[----:B------:R-:W-:-:S04]  /*6ea0*/  FFMA R50, R50, R54, R49 ;  /* 0x0000003632327223 */ /* 0x000fc80000000031 */
[----:B------:R-:W-:Y:S01]  /*6eb0*/  FFMA R249, R51, R55, R50 ;  /* 0x0000003733f97223 */ /* 0x000fe20000000032 */
[----:B------:R-:W-:Y:S01]  /*6ec0*/  @!P0 CALL.REL.NOINC `(.L_x_0) ;  /* 0x0000001000008944 */ /* 0x000fe20003c00000 */
[----:B------:R-:W-:Y:S05]  /*6ed0*/  BRA `(.L_x_1) ;  /* 0xffffaae000007947 */ /* 0x000fea000383ffff */
.L_x_0:
[----:B------:R-:W0:Y:S02]  /*6ee0*/  S2R R3, SR_CTAID.X ;  /* 0x0000000000037919 */ /* 0x000e240000002500 */
[----:B0-----:R-:W-:-:S04]  /*6ef0*/  IMAD R0, R3, 0xa, R0 ;  /* 0x0000000a03007824 */ /* 0x001fc800078e0200 */
[----:B------:R-:W-:-:S06]  /*6f00*/  IMAD.WIDE R2, R0, R29, c[0x0][0x178] ;  /* 0x00005e0000027625 */ /* 0x000fcc00078e021d */
[----:B------:R-:W2:Y:S01]  /*6f10*/  LDG.E.CONSTANT R2, [R2.64] ;  /* 0x0000000402027981 */ /* 0x000ea2000c1e9900 */
[----:B------:R-:W-:-:S04]  /*6f20*/  IMAD.WIDE R4, R0, R29, c[0x0][0x170] ;  /* 0x00005c0000047625 */ /* 0x000fc800078e021d */
[----:B--2---:R-:W-:-:S05]  /*6f30*/  FADD R249, R249, R2 ;  /* 0x00000002f9f97221 */ /* 0x004fca0000000000 */
[----:B------:R-:W-:Y:S01]  /*6f40*/  STG.E [R4.64], R249 ;  /* 0x000000f904007986 */ /* 0x000fe2000c101904 */
[----:B------:R-:W-:Y:S05]  /*6f50*/  EXIT ;  /* 0x000000000000794d */ /* 0x000fea0003800000 */
.L_x_2:
[----:B------:R-:W-:-:S00]  /*6f60*/  BRA `(.L_x_2) ;  /* 0xfffffff000007947 */ /* 0x000fc0000383ffff */
[----:B------:R-:W-:-:S00]  /*6f70*/  NOP ;  /* 0x0000000000007918 */ /* 0x000fc00000000000 */
        /* <DEDUP_REMOVED lines=8> */
.L_x_3:


//--------------------- .nv.shared.candidate0     --------------------------
	.section	.nv.shared.candidate0,"aw",@nobits
	.align	4
.nv.shared.candidate0:
	.zero		22528
